	.headerflags	@"EF_CUDA_TEXMODE_UNIFIED EF_CUDA_64BIT_ADDRESS EF_CUDA_SM80 EF_CUDA_VIRTUAL_SM(EF_CUDA_SM80)"
	.elftype	@"ET_EXEC"


//--------------------- .nv.info                  --------------------------
	.section	.nv.info,"",@"SHT_CUDA_INFO"
	.align	4


	//----- nvinfo : EIATTR_REGCOUNT
	.align		4
        /*0000*/ 	.byte	0x04, 0x2f
        /*0002*/ 	.short	(.L_2 - .L_1)
	.align		4
.L_1:
        /*0004*/ 	.word	index@(_attn_fwd)
        /*0008*/ 	.word	0x000000a6


	//----- nvinfo : EIATTR_FRAME_SIZE
	.align		4
.L_2:
        /*000c*/ 	.byte	0x04, 0x11
        /*000e*/ 	.short	(.L_4 - .L_3)
	.align		4
.L_3:
        /*0010*/ 	.word	index@(_attn_fwd)
        /*0014*/ 	.word	0x00000000


	//----- nvinfo : EIATTR_MIN_STACK_SIZE
	.align		4
.L_4:
        /*0018*/ 	.byte	0x04, 0x12
        /*001a*/ 	.short	(.L_6 - .L_5)
	.align		4
.L_5:
        /*001c*/ 	.word	index@(_attn_fwd)
        /*0020*/ 	.word	0x00000000
.L_6:


//--------------------- .nv.info._attn_fwd        --------------------------
	.section	.nv.info._attn_fwd,"",@"SHT_CUDA_INFO"
	.sectionflags	@""
	.align	4


	//----- nvinfo : EIATTR_CUDA_API_VERSION
	.align		4
        /*0000*/ 	.byte	0x04, 0x37
        /*0002*/ 	.short	(.L_8 - .L_7)
.L_7:
        /*0004*/ 	.word	0x00000080


	//----- nvinfo : EIATTR_SW2861232_WAR
	.align		4
.L_8:
        /*0008*/ 	.byte	0x01, 0x35
	.zero		2


	//----- nvinfo : EIATTR_PARAM_CBANK
	.align		4
        /*000c*/ 	.byte	0x04, 0x0a
        /*000e*/ 	.short	(.L_10 - .L_9)
	.align		4
.L_9:
        /*0010*/ 	.word	index@(.nv.constant0._attn_fwd)
        /*0014*/ 	.short	0x0160
        /*0016*/ 	.short	0x0070


	//----- nvinfo : EIATTR_CBANK_PARAM_SIZE
	.align		4
.L_10:
        /*0018*/ 	.byte	0x03, 0x19
        /*001a*/ 	.short	0x0070


	//----- nvinfo : EIATTR_KPARAM_INFO
	.align		4
        /*001c*/ 	.byte	0x04, 0x17
        /*001e*/ 	.short	(.L_12 - .L_11)
.L_11:
        /*0020*/ 	.word	0x00000000
        /*0024*/ 	.short	0x0013
        /*0026*/ 	.short	0x0068
        /*0028*/ 	.byte	0x00, 0xf4, 0x21, 0x00


	//----- nvinfo : EIATTR_KPARAM_INFO
	.align		4
.L_12:
        /*002c*/ 	.byte	0x04, 0x17
        /*002e*/ 	.short	(.L_14 - .L_13)
.L_13:
        /*0030*/ 	.word	0x00000000
        /*0034*/ 	.short	0x0012
        /*0036*/ 	.short	0x0060
        /*0038*/ 	.byte	0x00, 0xf0, 0x11, 0x00


	//----- nvinfo : EIATTR_KPARAM_INFO
	.align		4
.L_14:
        /*003c*/ 	.byte	0x04, 0x17
        /*003e*/ 	.short	(.L_16 - .L_15)
.L_15:
        /*0040*/ 	.word	0x00000000
        /*0044*/ 	.short	0x0011
        /*0046*/ 	.short	0x005c
        /*0048*/ 	.byte	0x00, 0xf0, 0x11, 0x00


	//----- nvinfo : EIATTR_KPARAM_INFO
	.align		4
.L_16:
        /*004c*/ 	.byte	0x04, 0x17
        /*004e*/ 	.short	(.L_18 - .L_17)
.L_17:
        /*0050*/ 	.word	0x00000000
        /*0054*/ 	.short	0x0010
        /*0056*/ 	.short	0x0058
        /*0058*/ 	.byte	0x00, 0xf0, 0x11, 0x00


	//----- nvinfo : EIATTR_KPARAM_INFO
	.align		4
.L_18:
        /*005c*/ 	.byte	0x04, 0x17
        /*005e*/ 	.short	(.L_20 - .L_19)
.L_19:
        /*0060*/ 	.word	0x00000000
        /*0064*/ 	.short	0x000f
        /*0066*/ 	.short	0x0054
        /*0068*/ 	.byte	0x00, 0xf0, 0x11, 0x00


	//----- nvinfo : EIATTR_KPARAM_INFO
	.align		4
.L_20:
        /*006c*/ 	.byte	0x04, 0x17
        /*006e*/ 	.short	(.L_22 - .L_21)
.L_21:
        /*0070*/ 	.word	0x00000000
        /*0074*/ 	.short	0x000e
        /*0076*/ 	.short	0x0050
        /*0078*/ 	.byte	0x00, 0xf0, 0x11, 0x00


	//----- nvinfo : EIATTR_KPARAM_INFO
	.align		4
.L_22:
        /*007c*/ 	.byte	0x04, 0x17
        /*007e*/ 	.short	(.L_24 - .L_23)
.L_23:
        /*0080*/ 	.word	0x00000000
        /*0084*/ 	.short	0x000d
        /*0086*/ 	.short	0x004c
        /*0088*/ 	.byte	0x00, 0xf0, 0x11, 0x00


	//----- nvinfo : EIATTR_KPARAM_INFO
	.align		4
.L_24:
        /*008c*/ 	.byte	0x04, 0x17
        /*008e*/ 	.short	(.L_26 - .L_25)
.L_25:
        /*0090*/ 	.word	0x00000000
        /*0094*/ 	.short	0x000c
        /*0096*/ 	.short	0x0048
        /*0098*/ 	.byte	0x00, 0xf0, 0x11, 0x00


	//----- nvinfo : EIATTR_KPARAM_INFO
	.align		4
.L_26:
        /*009c*/ 	.byte	0x04, 0x17
        /*009e*/ 	.short	(.L_28 - .L_27)
.L_27:
        /*00a0*/ 	.word	0x00000000
        /*00a4*/ 	.short	0x000b
        /*00a6*/ 	.short	0x0044
        /*00a8*/ 	.byte	0x00, 0xf0, 0x11, 0x00


	//----- nvinfo : EIATTR_KPARAM_INFO
	.align		4
.L_28:
        /*00ac*/ 	.byte	0x04, 0x17
        /*00ae*/ 	.short	(.L_30 - .L_29)
.L_29:
        /*00b0*/ 	.word	0x00000000
        /*00b4*/ 	.short	0x000a
        /*00b6*/ 	.short	0x0040
        /*00b8*/ 	.byte	0x00, 0xf0, 0x11, 0x00


	//----- nvinfo : EIATTR_KPARAM_INFO
	.align		4
.L_30:
        /*00bc*/ 	.byte	0x04, 0x17
        /*00be*/ 	.short	(.L_32 - .L_31)
.L_31:
        /*00c0*/ 	.word	0x00000000
        /*00c4*/ 	.short	0x0009
        /*00c6*/ 	.short	0x003c
        /*00c8*/ 	.byte	0x00, 0xf0, 0x11, 0x00


	//----- nvinfo : EIATTR_KPARAM_INFO
	.align		4
.L_32:
        /*00cc*/ 	.byte	0x04, 0x17
        /*00ce*/ 	.short	(.L_34 - .L_33)
.L_33:
        /*00d0*/ 	.word	0x00000000
        /*00d4*/ 	.short	0x0008
        /*00d6*/ 	.short	0x0038
        /*00d8*/ 	.byte	0x00, 0xf0, 0x11, 0x00


	//----- nvinfo : EIATTR_KPARAM_INFO
	.align		4
.L_34:
        /*00dc*/ 	.byte	0x04, 0x17
        /*00de*/ 	.short	(.L_36 - .L_35)
.L_35:
        /*00e0*/ 	.word	0x00000000
        /*00e4*/ 	.short	0x0007
        /*00e6*/ 	.short	0x0034
        /*00e8*/ 	.byte	0x00, 0xf0, 0x11, 0x00


	//----- nvinfo : EIATTR_KPARAM_INFO
	.align		4
.L_36:
        /*00ec*/ 	.byte	0x04, 0x17
        /*00ee*/ 	.short	(.L_38 - .L_37)
.L_37:
        /*00f0*/ 	.word	0x00000000
        /*00f4*/ 	.short	0x0006
        /*00f6*/ 	.short	0x0030
        /*00f8*/ 	.byte	0x00, 0xf0, 0x11, 0x00


	//----- nvinfo : EIATTR_KPARAM_INFO
	.align		4
.L_38:
        /*00fc*/ 	.byte	0x04, 0x17
        /*00fe*/ 	.short	(.L_40 - .L_39)
.L_39:
        /*0100*/ 	.word	0x00000000
        /*0104*/ 	.short	0x0005
        /*0106*/ 	.short	0x0028
        /*0108*/ 	.byte	0x00, 0xf4, 0x21, 0x00


	//----- nvinfo : EIATTR_KPARAM_INFO
	.align		4
.L_40:
        /*010c*/ 	.byte	0x04, 0x17
        /*010e*/ 	.short	(.L_42 - .L_41)
.L_41:
        /*0110*/ 	.word	0x00000000
        /*0114*/ 	.short	0x0004
        /*0116*/ 	.short	0x0020
        /*0118*/ 	.byte	0x00, 0xf4, 0x21, 0x00


	//----- nvinfo : EIATTR_KPARAM_INFO
	.align		4
.L_42:
        /*011c*/ 	.byte	0x04, 0x17
        /*011e*/ 	.short	(.L_44 - .L_43)
.L_43:
        /*0120*/ 	.word	0x00000000
        /*0124*/ 	.short	0x0003
        /*0126*/ 	.short	0x0018
        /*0128*/ 	.byte	0x00, 0xf0, 0x11, 0x00


	//----- nvinfo : EIATTR_KPARAM_INFO
	.align		4
.L_44:
        /*012c*/ 	.byte	0x04, 0x17
        /*012e*/ 	.short	(.L_46 - .L_45)
.L_45:
        /*0130*/ 	.word	0x00000000
        /*0134*/ 	.short	0x0002
        /*0136*/ 	.short	0x0010
        /*0138*/ 	.byte	0x00, 0xf4, 0x21, 0x00


	//----- nvinfo : EIATTR_KPARAM_INFO
	.align		4
.L_46:
        /*013c*/ 	.byte	0x04, 0x17
        /*013e*/ 	.short	(.L_48 - .L_47)
.L_47:
        /*0140*/ 	.word	0x00000000
        /*0144*/ 	.short	0x0001
        /*0146*/ 	.short	0x0008
        /*0148*/ 	.byte	0x00, 0xf4, 0x21, 0x00


	//----- nvinfo : EIATTR_KPARAM_INFO
	.align		4
.L_48:
        /*014c*/ 	.byte	0x04, 0x17
        /*014e*/ 	.short	(.L_50 - .L_49)
.L_49:
        /*0150*/ 	.word	0x00000000
        /*0154*/ 	.short	0x0000
        /*0156*/ 	.short	0x0000
        /*0158*/ 	.byte	0x00, 0xf4, 0x21, 0x00


	//----- nvinfo : EIATTR_MAXREG_COUNT
	.align		4
.L_50:
        /*015c*/ 	.byte	0x03, 0x1b
        /*015e*/ 	.short	0x00ff


	//----- nvinfo : EIATTR_COOP_GROUP_MASK_REGIDS
	.align		4
        /*0160*/ 	.byte	0x04, 0x29
        /*0162*/ 	.short	(.L_52 - .L_51)


	//   ....[0]....
.L_51:
        /*0164*/ 	.word	0xffffffff


	//   ....[1]....
        /*0168*/ 	.word	0xffffffff


	//   ....[2]....
        /*016c*/ 	.word	0xffffffff


	//   ....[3]....
        /*0170*/ 	.word	0xffffffff


	//   ....[4]....
        /*0174*/ 	.word	0xffffffff


	//   ....[5]....
        /*0178*/ 	.word	0xffffffff


	//   ....[6]....
        /*017c*/ 	.word	0xffffffff


	//   ....[7]....
        /*0180*/ 	.word	0xffffffff


	//----- nvinfo : EIATTR_COOP_GROUP_INSTR_OFFSETS
	.align		4
.L_52:
        /*0184*/ 	.byte	0x04, 0x28
        /*0186*/ 	.short	(.L_54 - .L_53)


	//   ....[0]....
.L_53:
        /*0188*/ 	.word	0x000018a0


	//   ....[1]....
        /*018c*/ 	.word	0x000018b0


	//   ....[2]....
        /*0190*/ 	.word	0x000018f0


	//   ....[3]....
        /*0194*/ 	.word	0x00001900


	//   ....[4]....
        /*0198*/ 	.word	0x000025e0


	//   ....[5]....
        /*019c*/ 	.word	0x00002610


	//   ....[6]....
        /*01a0*/ 	.word	0x000026d0


	//   ....[7]....
        /*01a4*/ 	.word	0x00002710


	//----- nvinfo : EIATTR_EXIT_INSTR_OFFSETS
	.align		4
.L_54:
        /*01a8*/ 	.byte	0x04, 0x1c
        /*01aa*/ 	.short	(.L_56 - .L_55)


	//   ....[0]....
.L_55:
        /*01ac*/ 	.word	0x00003db0


	//----- nvinfo : EIATTR_REQNTID
	.align		4
.L_56:
        /*01b0*/ 	.byte	0x04, 0x10
        /*01b2*/ 	.short	(.L_58 - .L_57)
.L_57:
        /*01b4*/ 	.word	0x00000100
        /*01b8*/ 	.word	0x00000001
        /*01bc*/ 	.word	0x00000001
.L_58:


//--------------------- .nv.callgraph             --------------------------
	.section	.nv.callgraph,"",@"SHT_CUDA_CALLGRAPH"
	.align	4
	.sectionentsize	8
	.align		4
        /*0000*/ 	.word	0x00000000
	.align		4
        /*0004*/ 	.word	0xffffffff
	.align		4
        /*0008*/ 	.word	0x00000000
	.align		4
        /*000c*/ 	.word	0xfffffffe
	.align		4
        /*0010*/ 	.word	0x00000000
	.align		4
        /*0014*/ 	.word	0xfffffffd
	.align		4
        /*0018*/ 	.word	0x00000000
	.align		4
        /*001c*/ 	.word	0xfffffffc


//--------------------- .nv.rel.action            --------------------------
	.section	.nv.rel.action,"",@"SHT_CUDA_RELOCINFO"
	.align	8
	.sectionentsize	8
        /*0000*/ 	.byte	0x73, 0x00, 0x00, 0x00, 0x00, 0x00, 0x00, 0x00, 0x00, 0x00, 0x00, 0x11, 0x25, 0x00, 0x05, 0x36


//--------------------- .nv.constant4             --------------------------
	.section	.nv.constant4,"a",@progbits
	.align	8
	.align		8
.nv.constant4:
        /*0000*/ 	.dword	_$_str


//--------------------- .nv.constant0._attn_fwd   --------------------------
	.section	.nv.constant0._attn_fwd,"a",@progbits
	.sectionflags	@""
	.align	4
.nv.constant0._attn_fwd:
	.zero		464


//--------------------- .text._attn_fwd           --------------------------
	.section	.text._attn_fwd,"ax",@progbits
	.sectionflags	@"SHF_BARRIERS=1"
	.sectioninfo	@"SHI_REGISTERS=166"
	.align	128
        .global         _attn_fwd
        .type           _attn_fwd,@function
        .size           _attn_fwd,(.L_x_3 - _attn_fwd)
        .other          _attn_fwd,@"STO_CUDA_ENTRY STV_DEFAULT"
_attn_fwd:
.text._attn_fwd:
[----:B------:R-:W-:Y:S02]  /*0000*/  MOV R1, c[0x0][0x28] ;  /* 0x00000a0000017a02 */ /* 0x000fe40000000f00 */
[----:B------:R-:W-:Y:S01]  /*0010*/  IABS R5, c[0x0][0x1c0] ;  /* 0x0000700000057a13 */ /* 0x000fe20000000000 */
[----:B------:R-:W1:Y:S01]  /*0020*/  S2R R0, SR_CTAID.Y ;  /* 0x0000000000007919 */ /* 0x000e620000002600 */
[----:B------:R-:W-:Y:S01]  /*0030*/  IMAD.MOV.U32 R8, RZ, RZ, c[0x0][0x194] ;  /* 0x00006500ff087624 */ /* 0x000fe200078e00ff */
[----:B------:R-:W-:Y:S01]  /*0040*/  ULDC UR4, c[0x0][0x198] ;  /* 0x0000660000047ab9 */ /* 0x000fe20000000800 */
[----:B------:R-:W2:Y:S01]  /*0050*/  I2F.RP R4, R5 ;  /* 0x0000000500047306 */ /* 0x000ea20000209400 */
[----:B------:R-:W3:Y:S01]  /*0060*/  S2R R161, SR_CTAID.X ;  /* 0x0000000000a17919 */ /* 0x000ee20000002500 */
[----:B------:R-:W-:Y:S01]  /*0070*/  USHF.R.S32.HI UR4, URZ, 0x1f, UR4 ;  /* 0x0000001f3f047899 */ /* 0x000fe20008011404 */
[----:B------:R-:W-:Y:S01]  /*0080*/  SHF.R.S32.HI R8, RZ, 0x1f, R8 ;  /* 0x0000001fff087819 */ /* 0x000fe20000011408 */
[----:B------:R-:W-:-:S04]  /*0090*/  ULDC.64 UR6, c[0x0][0x118] ;  /* 0x0000460000067ab9 */ /* 0x000fc80000000a00 */
[----:B--2---:R-:W2:Y:S01]  /*00a0*/  MUFU.RCP R4, R4 ;  /* 0x0000000400047308 */ /* 0x004ea20000001000 */
[----:B---3--:R-:W-:Y:S02]  /*00b0*/  SHF.L.U32 R161, R161, 0x7, RZ ;  /* 0x00000007a1a17819 */ /* 0x008fe400000006ff */
[----:B--2---:R-:W-:-:S05]  /*00c0*/  IADD3 R2, R4, 0xffffffe, RZ ;  /* 0x0ffffffe04027810 */ /* 0x004fca0007ffe0ff */
[----:B------:R2:W3:Y:S02]  /*00d0*/  F2I.FTZ.U32.TRUNC.NTZ R3, R2 ;  /* 0x0000000200037305 */ /* 0x0004e4000021f000 */
[----:B--2---:R-:W-:Y:S01]  /*00e0*/  MOV R2, RZ ;  /* 0x000000ff00027202 */ /* 0x004fe20000000f00 */
[----:B---3--:R-:W-:-:S04]  /*00f0*/  IMAD.MOV R6, RZ, RZ, -R3 ;  /* 0x000000ffff067224 */ /* 0x008fc800078e0a03 */
[----:B------:R-:W-:Y:S01]  /*0100*/  IMAD R7, R6, R5, RZ ;  /* 0x0000000506077224 */ /* 0x000fe200078e02ff */
[----:B-1----:R-:W-:-:S03]  /*0110*/  IABS R6, R0 ;  /* 0x0000000000067213 */ /* 0x002fc60000000000 */
[----:B------:R-:W-:-:S06]  /*0120*/  IMAD.HI.U32 R3, R3, R7, R2 ;  /* 0x0000000703037227 */ /* 0x000fcc00078e0002 */
[----:B------:R-:W-:-:S04]  /*0130*/  IMAD.HI.U32 R3, R3, R6, RZ ;  /* 0x0000000603037227 */ /* 0x000fc800078e00ff */
[----:B------:R-:W-:-:S04]  /*0140*/  IMAD.MOV R4, RZ, RZ, -R3 ;  /* 0x000000ffff047224 */ /* 0x000fc800078e0a03 */
[----:B------:R-:W-:-:S05]  /*0150*/  IMAD R2, R5, R4, R6 ;  /* 0x0000000405027224 */ /* 0x000fca00078e0206 */
[----:B------:R-:W-:-:S13]  /*0160*/  ISETP.GT.U32.AND P1, PT, R5, R2, PT ;  /* 0x000000020500720c */ /* 0x000fda0003f24070 */
[-C--:B------:R-:W-:Y:S02]  /*0170*/  @!P1 IADD3 R2, R2, -R5.reuse, RZ ;  /* 0x8000000502029210 */ /* 0x080fe40007ffe0ff */
[----:B------:R-:W-:Y:S02]  /*0180*/  @!P1 IADD3 R3, R3, 0x1, RZ ;  /* 0x0000000103039810 */ /* 0x000fe40007ffe0ff */
[----:B------:R-:W-:Y:S02]  /*0190*/  ISETP.GE.U32.AND P0, PT, R2, R5, PT ;  /* 0x000000050200720c */ /* 0x000fe40003f06070 */
[----:B------:R-:W-:Y:S02]  /*01a0*/  LOP3.LUT R2, R0, c[0x0][0x1c0], RZ, 0x3c, !PT ;  /* 0x0000700000027a12 */ /* 0x000fe400078e3cff */
[----:B------:R-:W-:Y:S02]  /*01b0*/  ISETP.NE.AND P1, PT, RZ, c[0x0][0x1c0], PT ;  /* 0x00007000ff007a0c */ /* 0x000fe40003f25270 */
[----:B------:R-:W-:-:S02]  /*01c0*/  ISETP.GE.AND P2, PT, R2, RZ, PT ;  /* 0x000000ff0200720c */ /* 0x000fc40003f46270 */
[----:B------:R-:W1:Y:S05]  /*01d0*/  S2R R2, SR_TID.X ;  /* 0x0000000000027919 */ /* 0x000e6a0000002100 */
[----:B------:R-:W-:-:S06]  /*01e0*/  @P0 IADD3 R3, R3, 0x1, RZ ;  /* 0x0000000103030810 */ /* 0x000fcc0007ffe0ff */
[----:B------:R-:W-:Y:S01]  /*01f0*/  @!P2 IMAD.MOV R3, RZ, RZ, -R3 ;  /* 0x000000ffff03a224 */ /* 0x000fe200078e0a03 */
[----:B------:R-:W-:-:S04]  /*0200*/  @!P1 LOP3.LUT R3, RZ, c[0x0][0x1c0], RZ, 0x33, !PT ;  /* 0x00007000ff039a12 */ /* 0x000fc800078e33ff */
[C---:B------:R-:W-:Y:S01]  /*0210*/  IADD3 R7, -R3.reuse, RZ, RZ ;  /* 0x000000ff03077210 */ /* 0x040fe20007ffe1ff */
[----:B------:R-:W-:-:S04]  /*0220*/  IMAD.WIDE R4, R3, c[0x0][0x190], RZ ;  /* 0x0000640003047a25 */ /* 0x000fc800078e02ff */
[----:B------:R-:W-:Y:S01]  /*0230*/  IMAD R3, R7, c[0x0][0x1c0], R0 ;  /* 0x0000700007037a24 */ /* 0x000fe200078e0200 */
[----:B-1----:R-:W-:-:S03]  /*0240*/  SHF.R.U32.HI R36, RZ, 0x3, R2 ;  /* 0x00000003ff247819 */ /* 0x002fc60000011602 */
[C---:B------:R-:W-:Y:S01]  /*0250*/  IMAD.WIDE.U32 R6, R3.reuse, c[0x0][0x194], R4 ;  /* 0x0000650003067a25 */ /* 0x040fe200078e0004 */
[----:B------:R-:W-:Y:S02]  /*0260*/  SHF.L.U32 R157, R2, 0x3, RZ ;  /* 0x00000003029d7819 */ /* 0x000fe400000006ff */
[----:B------:R-:W-:Y:S01]  /*0270*/  SGXT.U32 R36, R36, 0x5 ;  /* 0x000000052424781a */ /* 0x000fe20000000000 */
[----:B------:R-:W-:Y:S01]  /*0280*/  IMAD R5, R3, R8, R7 ;  /* 0x0000000803057224 */ /* 0x000fe200078e0207 */
[----:B------:R-:W-:Y:S01]  /*0290*/  SHF.R.S32.HI R3, RZ, 0x1f, R161 ;  /* 0x0000001fff037819 */ /* 0x000fe200000114a1 */
[----:B------:R-:W-:Y:S01]  /*02a0*/  IMAD.SHL.U32 R4, R6, 0x2, RZ ;  /* 0x0000000206047824 */ /* 0x000fe200078e00ff */
[----:B------:R-:W-:Y:S02]  /*02b0*/  LEA.HI R8, R2, 0x60, RZ, 0x1d ;  /* 0x0000006002087811 */ /* 0x000fe400078fe8ff */
[----:B------:R-:W-:Y:S01]  /*02c0*/  SHF.L.U64.HI R5, R6, 0x1, R5 ;  /* 0x0000000106057819 */ /* 0x000fe20000010205 */
[----:B------:R-:W-:Y:S01]  /*02d0*/  IMAD R19, R3, c[0x0][0x198], RZ ;  /* 0x0000660003137a24 */ /* 0x000fe200078e02ff */
[----:B------:R-:W-:-:S02]  /*02e0*/  LOP3.LUT R6, R36, R161, RZ, 0xfc, !PT ;  /* 0x000000a124067212 */ /* 0x000fc400078efcff */
[C-C-:B------:R-:W-:Y:S02]  /*02f0*/  LOP3.LUT R7, R161.reuse, 0x20, R36.reuse, 0xfe, !PT ;  /* 0x00000020a1077812 */ /* 0x140fe400078efe24 */
[----:B------:R-:W-:Y:S01]  /*0300*/  IADD3 R45, P0, R4, c[0x0][0x160], RZ ;  /* 0x00005800042d7a10 */ /* 0x000fe20007f1e0ff */
[--C-:B------:R-:W-:Y:S01]  /*0310*/  IMAD R15, R6, UR4, R19.reuse ;  /* 0x00000004060f7c24 */ /* 0x100fe2000f8e0213 */
[----:B------:R-:W-:Y:S01]  /*0320*/  LOP3.LUT R8, R8, R161, RZ, 0xfc, !PT ;  /* 0x000000a108087212 */ /* 0x000fe200078efcff */
[----:B------:R-:W-:Y:S01]  /*0330*/  IMAD.WIDE.U32 R10, R6, c[0x0][0x198], RZ ;  /* 0x00006600060a7a25 */ /* 0x000fe200078e00ff */
[----:B------:R-:W-:Y:S02]  /*0340*/  LOP3.LUT R9, R161, 0x40, R36, 0xfe, !PT ;  /* 0x00000040a1097812 */ /* 0x000fe400078efe24 */
[----:B------:R-:W-:Y:S01]  /*0350*/  IADD3.X R18, R5, c[0x0][0x164], RZ, P0, !PT ;  /* 0x0000590005127a10 */ /* 0x000fe200007fe4ff */
[----:B------:R-:W-:Y:S01]  /*0360*/  IMAD R21, R7, UR4, R19 ;  /* 0x0000000407157c24 */ /* 0x000fe2000f8e0213 */
[----:B------:R-:W-:Y:S01]  /*0370*/  IADD3 R11, R11, R15, RZ ;  /* 0x0000000f0b0b7210 */ /* 0x000fe20007ffe0ff */
[----:B------:R-:W-:Y:S01]  /*0380*/  IMAD.WIDE.U32 R12, R7, c[0x0][0x198], RZ ;  /* 0x00006600070c7a25 */ /* 0x000fe200078e00ff */
[----:B------:R-:W-:-:S02]  /*0390*/  LEA R28, P0, R10, R45, 0x1 ;  /* 0x0000002d0a1c7211 */ /* 0x000fc400078008ff */
[----:B------:R-:W-:Y:S01]  /*03a0*/  LOP3.LUT R156, R157, 0x38, RZ, 0xc0, !PT ;  /* 0x000000389d9c7812 */ /* 0x000fe200078ec0ff */
[C---:B------:R-:W-:Y:S01]  /*03b0*/  IMAD R23, R9.reuse, UR4, R19 ;  /* 0x0000000409177c24 */ /* 0x040fe2000f8e0213 */
[----:B------:R-:W-:Y:S01]  /*03c0*/  LEA.HI.X R29, R10, R18, R11, 0x1, P0 ;  /* 0x000000120a1d7211 */ /* 0x000fe200000f0c0b */
[----:B------:R-:W-:Y:S01]  /*03d0*/  IMAD.WIDE.U32 R14, R9, c[0x0][0x198], RZ ;  /* 0x00006600090e7a25 */ /* 0x000fe200078e00ff */
[----:B------:R-:W-:-:S03]  /*03e0*/  LEA R32, P0, R12, R45, 0x1 ;  /* 0x0000002d0c207211 */ /* 0x000fc600078008ff */
[----:B------:R-:W-:Y:S01]  /*03f0*/  IMAD.WIDE.U32 R16, R8, c[0x0][0x198], RZ ;  /* 0x0000660008107a25 */ /* 0x000fe200078e00ff */
[----:B------:R-:W-:-:S03]  /*0400*/  LEA R40, P1, R14, R45, 0x1 ;  /* 0x0000002d0e287211 */ /* 0x000fc600078208ff */
[----:B------:R-:W-:Y:S01]  /*0410*/  IMAD R25, R8, UR4, R19 ;  /* 0x0000000408197c24 */ /* 0x000fe2000f8e0213 */
[----:B------:R-:W-:Y:S01]  /*0420*/  LEA R44, P2, R16, R45, 0x1 ;  /* 0x0000002d102c7211 */ /* 0x000fe200078408ff */
[----:B------:R-:W-:Y:S01]  /*0430*/  IMAD.IADD R19, R13, 0x1, R21 ;  /* 0x000000010d137824 */ /* 0x000fe200078e0215 */
[----:B------:R-:W-:Y:S01]  /*0440*/  IADD3 R13, R15, R23, RZ ;  /* 0x000000170f0d7210 */ /* 0x000fe20007ffe0ff */
[----:B------:R-:W-:Y:S02]  /*0450*/  IMAD.IADD R11, R17, 0x1, R25 ;  /* 0x00000001110b7824 */ /* 0x000fe400078e0219 */
[----:B------:R-:W-:Y:S01]  /*0460*/  IMAD.WIDE.U32 R28, R156, 0x2, R28 ;  /* 0x000000029c1c7825 */ /* 0x000fe200078e001c */
[-C--:B------:R-:W-:Y:S02]  /*0470*/  LEA.HI.X R33, R12, R18.reuse, R19, 0x1, P0 ;  /* 0x000000120c217211 */ /* 0x080fe400000f0c13 */
[-C--:B------:R-:W-:Y:S02]  /*0480*/  LEA.HI.X R41, R14, R18.reuse, R13, 0x1, P1 ;  /* 0x000000120e297211 */ /* 0x080fe400008f0c0d */
[----:B------:R-:W-:Y:S01]  /*0490*/  LEA.HI.X R45, R16, R18, R11, 0x1, P2 ;  /* 0x00000012102d7211 */ /* 0x000fe200010f0c0b */
[C---:B------:R-:W-:Y:S01]  /*04a0*/  IMAD.WIDE.U32 R32, R156.reuse, 0x2, R32 ;  /* 0x000000029c207825 */ /* 0x040fe200078e0020 */
[----:B------:R-:W2:Y:S03]  /*04b0*/  LDG.E.128 R28, [R28.64] ;  /* 0x000000061c1c7981 */ /* 0x000ea6000c1e1d00 */
[----:B------:R-:W-:-:S02]  /*04c0*/  IMAD.WIDE.U32 R40, R156, 0x2, R40 ;  /* 0x000000029c287825 */ /* 0x000fc400078e0028 */
[----:B------:R-:W3:Y:S02]  /*04d0*/  LDG.E.128 R32, [R32.64] ;  /* 0x0000000620207981 */ /* 0x000ee4000c1e1d00 */
[----:B------:R-:W-:Y:S02]  /*04e0*/  IMAD.WIDE.U32 R44, R156, 0x2, R44 ;  /* 0x000000029c2c7825 */ /* 0x000fe400078e002c */
[----:B------:R-:W4:Y:S04]  /*04f0*/  LDG.E.128 R40, [R40.64] ;  /* 0x0000000628287981 */ /* 0x000f28000c1e1d00 */
[----:B------:R-:W5:Y:S01]  /*0500*/  LDG.E.128 R44, [R44.64] ;  /* 0x000000062c2c7981 */ /* 0x000f62000c1e1d00 */
[----:B------:R-:W-:Y:S02]  /*0510*/  LOP3.LUT R10, R2, 0x3, RZ, 0xc0, !PT ;  /* 0x00000003020a7812 */ /* 0x000fe400078ec0ff */
[----:B------:R-:W-:Y:S01]  /*0520*/  SHF.R.S32.HI R12, RZ, 0x2, R2 ;  /* 0x00000002ff0c7819 */ /* 0x000fe20000011402 */
[----:B------:R-:W-:Y:S01]  /*0530*/  IMAD.MOV.U32 R77, RZ, RZ, c[0x0][0x1b0] ;  /* 0x00006c00ff4d7624 */ /* 0x000fe200078e00ff */
[----:B------:R-:W-:Y:S01]  /*0540*/  LOP3.LUT R16, R36, 0xe0, RZ, 0xfc, !PT ;  /* 0x000000e024107812 */ /* 0x000fe200078efcff */
[----:B------:R-:W-:Y:S01]  /*0550*/  IMAD R11, R10, 0x48, RZ ;  /* 0x000000480a0b7824 */ /* 0x000fe200078e02ff */
[----:B------:R-:W-:Y:S01]  /*0560*/  SGXT R10, R12, 0x1 ;  /* 0x000000010c0a781a */ /* 0x000fe20000000200 */
[----:B------:R-:W-:Y:S01]  /*0570*/  IMAD.SHL.U32 R144, R2, 0x40, RZ ;  /* 0x0000004002907824 */ /* 0x000fe200078e00ff */
[----:B------:R-:W-:-:S02]  /*0580*/  SHF.R.S32.HI R23, RZ, 0x1f, R77 ;  /* 0x0000001fff177819 */ /* 0x000fc4000001144d */
[----:B------:R-:W-:Y:S01]  /*0590*/  LOP3.LUT R153, R11, 0x120, R10, 0x78, !PT ;  /* 0x000001200b997812 */ /* 0x000fe200078e780a */
[----:B------:R-:W-:Y:S01]  /*05a0*/  IMAD.WIDE.U32 R10, R16, c[0x0][0x1b0], RZ ;  /* 0x00006c00100a7a25 */ /* 0x000fe200078e00ff */
[----:B------:R-:W-:Y:S02]  /*05b0*/  MOV R53, c[0x0][0x1a4] ;  /* 0x0000690000357a02 */ /* 0x000fe40000000f00 */
[----:B------:R-:W-:Y:S02]  /*05c0*/  LOP3.LUT R159, R2, 0x10, RZ, 0xc0, !PT ;  /* 0x00000010029f7812 */ /* 0x000fe400078ec0ff */
[----:B------:R-:W-:Y:S01]  /*05d0*/  LOP3.LUT R22, R36, 0xc0, RZ, 0xfc, !PT ;  /* 0x000000c024167812 */ /* 0x000fe200078efcff */
[----:B------:R-:W-:Y:S01]  /*05e0*/  IMAD R11, R23, R16, R11 ;  /* 0x00000010170b7224 */ /* 0x000fe200078e020b */
[----:B------:R-:W-:Y:S01]  /*05f0*/  SHF.R.U32.HI R13, RZ, 0x1, R159 ;  /* 0x00000001ff0d7819 */ /* 0x000fe2000001169f */
[----:B------:R-:W-:Y:S01]  /*0600*/  IMAD.WIDE.U32 R14, R16, c[0x0][0x1a4], RZ ;  /* 0x00006900100e7a25 */ /* 0x000fe200078e00ff */
[----:B------:R-:W-:-:S02]  /*0610*/  LOP3.LUT R12, R153, 0x200, R144, 0xf8, !PT ;  /* 0x00000200990c7812 */ /* 0x000fc400078ef890 */
[----:B------:R-:W-:Y:S01]  /*0620*/  SHF.R.S32.HI R37, RZ, 0x1f, R53 ;  /* 0x0000001fff257819 */ /* 0x000fe20000011435 */
[----:B------:R-:W-:Y:S01]  /*0630*/  IMAD.WIDE.U32 R18, R22, c[0x0][0x1b0], RZ ;  /* 0x00006c0016127a25 */ /* 0x000fe200078e00ff */
[----:B------:R-:W-:Y:S02]  /*0640*/  LOP3.LUT R75, R12, R13, RZ, 0x3c, !PT ;  /* 0x0000000d0c4b7212 */ /* 0x000fe400078e3cff */
[C---:B------:R-:W-:Y:S01]  /*0650*/  SHF.L.U64.HI R13, R10.reuse, 0x1, R11 ;  /* 0x000000010a0d7819 */ /* 0x040fe2000001020b */
[----:B------:R-:W-:Y:S01]  /*0660*/  IMAD R15, R37, R16, R15 ;  /* 0x00000010250f7224 */ /* 0x000fe200078e020f */
[----:B------:R-:W-:Y:S01]  /*0670*/  SHF.L.U32 R12, R10, 0x1, RZ ;  /* 0x000000010a0c7819 */ /* 0x000fe200000006ff */
[----:B------:R-:W-:Y:S01]  /*0680*/  IMAD R11, R23, R22, R19 ;  /* 0x00000016170b7224 */ /* 0x000fe200078e0213 */
[----:B------:R-:W-:Y:S01]  /*0690*/  LOP3.LUT R19, R2, 0x7, RZ, 0xc0, !PT ;  /* 0x0000000702137812 */ /* 0x000fe200078ec0ff */
[----:B------:R-:W-:Y:S01]  /*06a0*/  IMAD.WIDE.U32 R20, R22, c[0x0][0x1a4], RZ ;  /* 0x0000690016147a25 */ /* 0x000fe200078e00ff */
[----:B------:R-:W-:-:S02]  /*06b0*/  SHF.L.U64.HI R17, R14, 0x1, R15 ;  /* 0x000000010e117819 */ /* 0x000fc4000001020f */
[----:B------:R-:W-:Y:S01]  /*06c0*/  SHF.L.U64.HI R15, R18, 0x1, R11 ;  /* 0x00000001120f7819 */ /* 0x000fe2000001020b */
[----:B------:R-:W-:-:S04]  /*06d0*/  IMAD.WIDE.U32 R10, R19, 0x10, R12 ;  /* 0x00000010130a7825 */ /* 0x000fc800078e000c */
[----:B------:R-:W-:Y:S01]  /*06e0*/  IMAD.SHL.U32 R16, R14, 0x2, RZ ;  /* 0x000000020e107824 */ /* 0x000fe200078e00ff */
[----:B------:R-:W-:Y:S01]  /*06f0*/  SHF.L.U32 R14, R18, 0x1, RZ ;  /* 0x00000001120e7819 */ /* 0x000fe200000006ff */
[----:B------:R-:W-:Y:S01]  /*0700*/  IMAD R21, R37, R22, R21 ;  /* 0x0000001625157224 */ /* 0x000fe200078e0215 */
[----:B------:R-:W-:Y:S01]  /*0710*/  IADD3 R18, P0, R10, c[0x0][0x170], RZ ;  /* 0x00005c000a127a10 */ /* 0x000fe20007f1e0ff */
[----:B------:R-:W-:-:S03]  /*0720*/  IMAD.WIDE.U32 R12, R19, 0x10, R16 ;  /* 0x00000010130c7825 */ /* 0x000fc600078e0010 */
[C---:B------:R-:W-:Y:S01]  /*0730*/  SHF.L.U64.HI R25, R20.reuse, 0x1, R21 ;  /* 0x0000000114197819 */ /* 0x040fe20000010215 */
[----:B------:R-:W-:Y:S01]  /*0740*/  IMAD.SHL.U32 R24, R20, 0x2, RZ ;  /* 0x0000000214187824 */ /* 0x000fe200078e00ff */
[----:B------:R-:W-:Y:S01]  /*0750*/  IADD3.X R39, R11, c[0x0][0x174], RZ, P0, !PT ;  /* 0x00005d000b277a10 */ /* 0x000fe200007fe4ff */
[----:B------:R-:W-:Y:S01]  /*0760*/  IMAD.WIDE.U32 R16, R19, 0x10, R14 ;  /* 0x0000001013107825 */ /* 0x000fe200078e000e */
[----:B------:R-:W-:-:S03]  /*0770*/  IADD3 R20, P0, R12, c[0x0][0x168], RZ ;  /* 0x00005a000c147a10 */ /* 0x000fc60007f1e0ff */
[----:B------:R-:W-:Y:S02]  /*0780*/  IMAD R21, R37, R36, RZ ;  /* 0x0000002425157224 */ /* 0x000fe400078e02ff */
[----:B------:R-:W-:Y:S01]  /*0790*/  IMAD.WIDE.U32 R26, R36, c[0x0][0x1a4], RZ ;  /* 0x00006900241a7a25 */ /* 0x000fe200078e00ff */
[----:B------:R-:W-:-:S03]  /*07a0*/  IADD3.X R15, R13, c[0x0][0x16c], RZ, P0, !PT ;  /* 0x00005b000d0f7a10 */ /* 0x000fc600007fe4ff */
[----:B------:R-:W-:Y:S01]  /*07b0*/  IMAD.WIDE.U32 R24, R19, 0x10, R24 ;  /* 0x0000001013187825 */ /* 0x000fe200078e0018 */
[----:B------:R-:W-:Y:S02]  /*07c0*/  LOP3.LUT R19, R157, 0x38, R2, 0x48, !PT ;  /* 0x000000389d137812 */ /* 0x000fe400078e4802 */
[----:B------:R-:W-:Y:S02]  /*07d0*/  IADD3 R22, P1, R16, c[0x0][0x170], RZ ;  /* 0x00005c0010167a10 */ /* 0x000fe40007f3e0ff */
[----:B------:R-:W-:Y:S02]  /*07e0*/  IADD3 R69, P0, R4, c[0x0][0x168], RZ ;  /* 0x00005a0004457a10 */ /* 0x000fe40007f1e0ff */
[----:B------:R-:W-:Y:S02]  /*07f0*/  LOP3.LUT R48, R36, 0x20, RZ, 0xfc, !PT ;  /* 0x0000002024307812 */ /* 0x000fe400078efcff */
[----:B------:R-:W-:Y:S02]  /*0800*/  IADD3 R27, R27, R21, RZ ;  /* 0x000000151b1b7210 */ /* 0x000fe40007ffe0ff */
[----:B------:R-:W-:Y:S01]  /*0810*/  LEA R21, R19, 0xc000, 0x1 ;  /* 0x0000c00013157811 */ /* 0x000fe200078e08ff */
[----:B------:R-:W-:Y:S01]  /*0820*/  IMAD R51, R37, R48, RZ ;  /* 0x0000003025337224 */ /* 0x000fe200078e02ff */
[----:B------:R-:W-:Y:S01]  /*0830*/  IADD3.X R11, R17, c[0x0][0x174], RZ, P1, !PT ;  /* 0x00005d00110b7a10 */ /* 0x000fe20000ffe4ff */
[----:B------:R-:W-:Y:S01]  /*0840*/  IMAD.WIDE.U32 R16, R48, c[0x0][0x1a4], RZ ;  /* 0x0000690030107a25 */ /* 0x000fe200078e00ff */
[----:B------:R-:W-:-:S02]  /*0850*/  IADD3.X R71, R5, c[0x0][0x16c], RZ, P0, !PT ;  /* 0x00005b0005477a10 */ /* 0x000fc400007fe4ff */
[----:B------:R-:W-:Y:S01]  /*0860*/  IADD3 R24, P1, R24, c[0x0][0x168], RZ ;  /* 0x00005a0018187a10 */ /* 0x000fe20007f3e0ff */
[----:B------:R-:W-:Y:S01]  /*0870*/  IMAD R155, R36, 0x40, R19 ;  /* 0x00000040249b7824 */ /* 0x000fe200078e0213 */
[----:B------:R-:W-:Y:S01]  /*0880*/  LEA R54, P0, R26, R69, 0x1 ;  /* 0x000000451a367211 */ /* 0x000fe200078008ff */
[----:B------:R-:W-:Y:S01]  /*0890*/  IMAD R19, R23, R36, RZ ;  /* 0x0000002417137224 */ /* 0x000fe200078e02ff */
[C---:B------:R-:W-:Y:S01]  /*08a0*/  LEA R21, R36.reuse, R21, 0x7 ;  /* 0x0000001524157211 */ /* 0x040fe200078e38ff */
[----:B------:R-:W-:Y:S01]  /*08b0*/  IMAD.WIDE.U32 R36, R36, c[0x0][0x1b0], RZ ;  /* 0x00006c0024247a25 */ /* 0x000fe200078e00ff */
[----:B------:R-:W-:Y:S02]  /*08c0*/  IADD3.X R13, R25, c[0x0][0x16c], RZ, P1, !PT ;  /* 0x00005b00190d7a10 */ /* 0x000fe40000ffe4ff */
[----:B------:R-:W-:Y:S01]  /*08d0*/  LEA.HI.X R55, R26, R71, R27, 0x1, P0 ;  /* 0x000000471a377211 */ /* 0x000fe200000f0c1b */
[----:B------:R-:W-:Y:S01]  /*08e0*/  IMAD.IADD R51, R17, 0x1, R51 ;  /* 0x0000000111337824 */ /* 0x000fe200078e0233 */
[----:B------:R-:W-:Y:S01]  /*08f0*/  LEA R56, P1, R16, R69, 0x1 ;  /* 0x0000004510387211 */ /* 0x000fe200078208ff */
[----:B------:R-:W-:Y:S01]  /*0900*/  IMAD R23, R23, R48, RZ ;  /* 0x0000003017177224 */ /* 0x000fe200078e02ff */
[----:B------:R-:W-:Y:S01]  /*0910*/  IADD3 R73, P0, R4, c[0x0][0x170], RZ ;  /* 0x00005c0004497a10 */ /* 0x000fe20007f1e0ff */
[----:B------:R-:W-:Y:S01]  /*0920*/  IMAD.WIDE.U32 R48, R48, c[0x0][0x1b0], RZ ;  /* 0x00006c0030307a25 */ /* 0x000fe200078e00ff */
[----:B------:R-:W-:-:S03]  /*0930*/  IADD3 R37, R37, R19, RZ ;  /* 0x0000001325257210 */ /* 0x000fc60007ffe0ff */
[----:B------:R-:W-:Y:S01]  /*0940*/  IMAD.MOV.U32 R50, RZ, RZ, R16 ;  /* 0x000000ffff327224 */ /* 0x000fe200078e0010 */
[----:B------:R-:W-:Y:S01]  /*0950*/  LEA.HI.X R57, R16, R71, R51, 0x1, P1 ;  /* 0x0000004710397211 */ /* 0x000fe200008f0c33 */
[----:B------:R-:W-:Y:S01]  /*0960*/  IMAD.WIDE R16, R53, 0x40, R26 ;  /* 0x0000004035107825 */ /* 0x000fe200078e021a */
[----:B------:R-:W-:Y:S02]  /*0970*/  IADD3.X R19, R5, c[0x0][0x174], RZ, P0, !PT ;  /* 0x00005d0005137a10 */ /* 0x000fe400007fe4ff */
[----:B------:R-:W-:Y:S01]  /*0980*/  LEA R58, P0, R36, R73, 0x1 ;  /* 0x00000049243a7211 */ /* 0x000fe200078008ff */
[----:B------:R-:W-:Y:S01]  /*0990*/  IMAD.WIDE R26, R53, 0x40, R50 ;  /* 0x00000040351a7825 */ /* 0x000fe200078e0232 */
[----:B------:R-:W-:Y:S02]  /*09a0*/  IADD3 R49, R49, R23, RZ ;  /* 0x0000001731317210 */ /* 0x000fe40007ffe0ff */
[----:B------:R-:W-:Y:S02]  /*09b0*/  LEA R60, P1, R48, R73, 0x1 ;  /* 0x00000049303c7211 */ /* 0x000fe400078208ff */
[-CC-:B------:R-:W-:Y:S01]  /*09c0*/  LEA.HI.X R59, R36, R19.reuse, R37.reuse, 0x1, P0 ;  /* 0x00000013243b7211 */ /* 0x180fe200000f0c25 */
[----:B------:R-:W-:Y:S01]  /*09d0*/  IMAD.WIDE R36, R77, 0x40, R36 ;  /* 0x000000404d247825 */ /* 0x000fe200078e0224 */
[----:B------:R-:W-:-:S02]  /*09e0*/  LEA.HI.X R61, R48, R19, R49, 0x1, P1 ;  /* 0x00000013303d7211 */ /* 0x000fc400008f0c31 */
[-C--:B------:R-:W-:Y:S01]  /*09f0*/  LEA R62, P0, R16, R69.reuse, 0x1 ;  /* 0x00000045103e7211 */ /* 0x080fe200078008ff */
[----:B------:R-:W-:Y:S01]  /*0a00*/  IMAD.WIDE R50, R53, 0x40, R16 ;  /* 0x0000004035327825 */ /* 0x000fe200078e0210 */
[----:B------:R-:W-:-:S03]  /*0a10*/  LEA R64, P1, R26, R69, 0x1 ;  /* 0x000000451a407211 */ /* 0x000fc600078208ff */
[----:B------:R-:W-:Y:S01]  /*0a20*/  IMAD.WIDE R48, R77, 0x40, R48 ;  /* 0x000000404d307825 */ /* 0x000fe200078e0230 */
[----:B------:R-:W-:-:S03]  /*0a30*/  LEA.HI.X R63, R16, R71, R17, 0x1, P0 ;  /* 0x00000047103f7211 */ /* 0x000fc600000f0c11 */
[----:B------:R-:W-:Y:S01]  /*0a40*/  IMAD.WIDE R52, R53, 0x40, R26 ;  /* 0x0000004035347825 */ /* 0x000fe200078e021a */
[----:B------:R-:W-:Y:S02]  /*0a50*/  LEA R66, P2, R50, R69, 0x1 ;  /* 0x0000004532427211 */ /* 0x000fe400078408ff */
[----:B------:R-:W-:Y:S01]  /*0a60*/  LEA.HI.X R65, R26, R71, R27, 0x1, P1 ;  /* 0x000000471a417211 */ /* 0x000fe200008f0c1b */
[----:B------:R-:W-:Y:S01]  /*0a70*/  IMAD.WIDE R16, R77, 0x40, R36 ;  /* 0x000000404d107825 */ /* 0x000fe200078e0224 */
[----:B------:R-:W-:-:S03]  /*0a80*/  LEA R68, P3, R52, R69, 0x1 ;  /* 0x0000004534447211 */ /* 0x000fc600078608ff */
[----:B------:R-:W-:Y:S01]  /*0a90*/  IMAD.WIDE R26, R77, 0x40, R48 ;  /* 0x000000404d1a7825 */ /* 0x000fe200078e0230 */
[-C--:B------:R-:W-:Y:S02]  /*0aa0*/  LEA.HI.X R67, R50, R71.reuse, R51, 0x1, P2 ;  /* 0x0000004732437211 */ /* 0x080fe400010f0c33 */
[----:B------:R-:W-:Y:S02]  /*0ab0*/  LEA.HI.X R69, R52, R71, R53, 0x1, P3 ;  /* 0x0000004734457211 */ /* 0x000fe400018f0c35 */
[-C--:B------:R-:W-:Y:S02]  /*0ac0*/  LEA R70, P2, R16, R73.reuse, 0x1 ;  /* 0x0000004910467211 */ /* 0x080fe400078408ff */
[-C--:B------:R-:W-:Y:S01]  /*0ad0*/  LEA R72, P3, R26, R73.reuse, 0x1 ;  /* 0x000000491a487211 */ /* 0x080fe200078608ff */
[----:B------:R-:W-:Y:S01]  /*0ae0*/  IMAD.SHL.U32 R155, R155, 0x2, RZ ;  /* 0x000000029b9b7824 */ /* 0x000fe200078e00ff */
[-C--:B------:R-:W-:Y:S02]  /*0af0*/  LEA R50, P0, R36, R73.reuse, 0x1 ;  /* 0x0000004924327211 */ /* 0x080fe400078008ff */
[----:B------:R-:W-:-:S02]  /*0b00*/  LEA R52, P1, R48, R73, 0x1 ;  /* 0x0000004930347211 */ /* 0x000fc400078208ff */
[-C--:B------:R-:W-:Y:S01]  /*0b10*/  LEA.HI.X R71, R16, R19.reuse, R17, 0x1, P2 ;  /* 0x0000001310477211 */ /* 0x080fe200010f0c11 */
[----:B------:R-:W-:Y:S01]  /*0b20*/  IMAD.WIDE.U32 R16, R156, 0x2, R54 ;  /* 0x000000029c107825 */ /* 0x000fe200078e0036 */
[-C--:B------:R-:W-:Y:S02]  /*0b30*/  LEA.HI.X R73, R26, R19.reuse, R27, 0x1, P3 ;  /* 0x000000131a497211 */ /* 0x080fe400018f0c1b */
[-C--:B------:R-:W-:Y:S01]  /*0b40*/  LEA.HI.X R51, R36, R19.reuse, R37, 0x1, P0 ;  /* 0x0000001324337211 */ /* 0x080fe200000f0c25 */
[----:B------:R-:W-:Y:S01]  /*0b50*/  IMAD.WIDE.U32 R26, R156, 0x2, R56 ;  /* 0x000000029c1a7825 */ /* 0x000fe200078e0038 */
[----:B------:R-:W-:-:S03]  /*0b60*/  LEA.HI.X R53, R48, R19, R49, 0x1, P1 ;  /* 0x0000001330357211 */ /* 0x000fc600008f0c31 */
[----:B------:R-:W-:-:S04]  /*0b70*/  IMAD.WIDE.U32 R36, R156, 0x2, R58 ;  /* 0x000000029c247825 */ /* 0x000fc800078e003a */
[----:B------:R-:W-:-:S04]  /*0b80*/  IMAD.WIDE.U32 R48, R156, 0x2, R60 ;  /* 0x000000029c307825 */ /* 0x000fc800078e003c */
[----:B------:R-:W-:-:S05]  /*0b90*/  IMAD.SHL.U32 R154, R2, 0x20, RZ ;  /* 0x00000020029a7824 */ /* 0x000fca00078e00ff */
[----:B------:R-:W-:-:S04]  /*0ba0*/  LOP3.LUT R75, R75, 0x400, R154, 0xf8, !PT ;  /* 0x000004004b4b7812 */ /* 0x000fc800078ef89a */
[----:B------:R-:W-:Y:S02]  /*0bb0*/  LOP3.LUT R75, R75, 0x1800, R154, 0xf8, !PT ;  /* 0x000018004b4b7812 */ /* 0x000fe400078ef89a */
[----:B------:R-:W-:Y:S02]  /*0bc0*/  MOV R158, c[0x0][0x178] ;  /* 0x00005e00009e7a02 */ /* 0x000fe40000000f00 */
[----:B------:R-:W-:Y:S02]  /*0bd0*/  LOP3.LUT R144, R153, 0x600, R144, 0xf8, !PT ;  /* 0x0000060099907812 */ /* 0x000fe400078ef890 */
[----:B------:R-:W-:Y:S02]  /*0be0*/  LOP3.LUT R14, R75, 0x30, RZ, 0x3c, !PT ;  /* 0x000000304b0e7812 */ /* 0x000fe400078e3cff */
[----:B------:R-:W-:Y:S01]  /*0bf0*/  LOP3.LUT R153, R153, 0x18, R2, 0x78, !PT ;  /* 0x0000001899997812 */ /* 0x000fe200078e7802 */
[----:B------:R-:W-:Y:S01]  /*0c00*/  IMAD.MOV.U32 R12, RZ, RZ, 0x3f800000 ;  /* 0x3f800000ff0c7424 */ /* 0x000fe200078e00ff */
[----:B------:R-:W-:Y:S01]  /*0c10*/  MOV R162, 0xff800000 ;  /* 0xff80000000a27802 */ /* 0x000fe20000000f00 */
[----:B------:R-:W-:Y:S01]  /*0c20*/  IMAD.MOV.U32 R10, RZ, RZ, 0x2 ;  /* 0x00000002ff0a7424 */ /* 0x000fe200078e00ff */
[----:B------:R-:W-:Y:S01]  /*0c30*/  CS2R R60, SRZ ;  /* 0x00000000003c7805 */ /* 0x000fe2000001ff00 */
[----:B------:R-:W-:Y:S01]  /*0c40*/  IMAD.MOV.U32 R160, RZ, RZ, -0x800000 ;  /* 0xff800000ffa07424 */ /* 0x000fe200078e00ff */
[----:B------:R-:W-:Y:S01]  /*0c50*/  CS2R R100, SRZ ;  /* 0x0000000000647805 */ /* 0x000fe2000001ff00 */
        /* <DEDUP_REMOVED lines=11> */
[----:B------:R-:W-:Y:S01]  /*0d10*/  FMUL R158, R158, 1.4426950216293334961 ;  /* 0x3fb8aa3b9e9e7820 */ /* 0x000fe20000400000 */
[C---:B------:R-:W-:Y:S01]  /*0d20*/  LOP3.LUT R152, R153.reuse, 0x20, RZ, 0x3c, !PT ;  /* 0x0000002099987812 */ /* 0x040fe200078e3cff */
[----:B------:R-:W-:Y:S01]  /*0d30*/  IMAD.SHL.U32 R14, R14, 0x2, RZ ;  /* 0x000000020e0e7824 */ /* 0x000fe200078e00ff */
[----:B------:R-:W-:-:S02]  /*0d40*/  LOP3.LUT R151, R153, 0x220, RZ, 0x3c, !PT ;  /* 0x0000022099977812 */ /* 0x000fc400078e3cff */
[C---:B------:R-:W-:Y:S02]  /*0d50*/  LOP3.LUT R150, R153.reuse, 0x420, RZ, 0x3c, !PT ;  /* 0x0000042099967812 */ /* 0x040fe400078e3cff */
[C---:B------:R-:W-:Y:S02]  /*0d60*/  LOP3.LUT R149, R153.reuse, 0x620, RZ, 0x3c, !PT ;  /* 0x0000062099957812 */ /* 0x040fe400078e3cff */
[----:B------:R-:W-:Y:S01]  /*0d70*/  LOP3.LUT R148, R153, 0x820, RZ, 0x3c, !PT ;  /* 0x0000082099947812 */ /* 0x000fe200078e3cff */
[----:B--2---:R1:W-:Y:S04]  /*0d80*/  STS.128 [R155+0xc000], R28 ;  /* 0x00c0001c9b007388 */ /* 0x0043e80000000c00 */
[----:B---3--:R2:W-:Y:S04]  /*0d90*/  STS.128 [R155+0xd000], R32 ;  /* 0x00d000209b007388 */ /* 0x0085e80000000c00 */
[----:B----4-:R3:W-:Y:S04]  /*0da0*/  STS.128 [R21+0x2000], R40 ;  /* 0x0020002815007388 */ /* 0x0107e80000000c00 */
[----:B-----5:R4:W-:Y:S04]  /*0db0*/  STS.128 [R21+0x3000], R44 ;  /* 0x0030002c15007388 */ /* 0x0209e80000000c00 */
[----:B------:R-:W-:Y:S01]  /*0dc0*/  @!PT LDS RZ, [RZ] ;  /* 0x00000000fffff984 */ /* 0x000fe20000000800 */
[----:B------:R-:W-:Y:S01]  /*0dd0*/  @!PT LDS RZ, [RZ] ;  /* 0x00000000fffff984 */ /* 0x000fe20000000800 */
[----:B------:R-:W-:Y:S01]  /*0de0*/  @!PT LDS RZ, [RZ] ;  /* 0x00000000fffff984 */ /* 0x000fe20000000800 */
[----:B------:R5:W-:Y:S04]  /*0df0*/  LDGSTS.E.BYPASS.128 [R155], [R16.64] ;  /* 0x00000000109b7fae */ /* 0x000be8000b901c46 */
[----:B------:R1:W-:Y:S04]  /*0e00*/  LDGSTS.E.BYPASS.128 [R155+0x1000], [R26.64] ;  /* 0x010000001a9b7fae */ /* 0x0003e8000b901c46 */
[----:B------:R-:W0:Y:S04]  /*0e10*/  LDGDEPBAR ;  /* 0x00000000000079af */ /* 0x000e280000000000 */
[----:B------:R2:W-:Y:S04]  /*0e20*/  LDGSTS.E.BYPASS.128 [R155+0x6000], [R36.64] ;  /* 0x06000000249b7fae */ /* 0x0005e8000b901c46 */
[----:B------:R2:W-:Y:S04]  /*0e30*/  LDGSTS.E.BYPASS.128 [R155+0x7000], [R48.64] ;  /* 0x07000000309b7fae */ /* 0x0005e8000b901c46 */
[----:B------:R-:W0:Y:S01]  /*0e40*/  LDGDEPBAR ;  /* 0x00000000000079af */ /* 0x000e220000000000 */
[----:B-1----:R-:W-:-:S03]  /*0e50*/  IMAD.WIDE.U32 R28, R156, 0x2, R62 ;  /* 0x000000029c1c7825 */ /* 0x002fc600078e003e */
[----:B------:R-:W-:Y:S01]  /*0e60*/  BAR.SYNC.DEFER_BLOCKING 0x0 ;  /* 0x0000000000007b1d */ /* 0x000fe20000010000 */
[----:B------:R-:W-:-:S04]  /*0e70*/  IMAD.WIDE.U32 R30, R156, 0x2, R64 ;  /* 0x000000029c1e7825 */ /* 0x000fc800078e0040 */
[----:B--2---:R-:W-:-:S04]  /*0e80*/  IMAD.WIDE.U32 R32, R156, 0x2, R50 ;  /* 0x000000029c207825 */ /* 0x004fc800078e0032 */
[C---:B------:R-:W-:Y:S01]  /*0e90*/  IMAD.WIDE.U32 R34, R156.reuse, 0x2, R52 ;  /* 0x000000029c227825 */ /* 0x040fe200078e0034 */
[----:B------:R-:W-:Y:S01]  /*0ea0*/  @!PT LDS RZ, [RZ] ;  /* 0x00000000fffff984 */ /* 0x000fe20000000800 */
[----:B------:R-:W-:Y:S01]  /*0eb0*/  @!PT LDS RZ, [RZ] ;  /* 0x00000000fffff984 */ /* 0x000fe20000000800 */
[----:B------:R-:W-:Y:S01]  /*0ec0*/  @!PT LDS RZ, [RZ] ;  /* 0x00000000fffff984 */ /* 0x000fe20000000800 */
[----:B------:R1:W-:Y:S04]  /*0ed0*/  LDGSTS.E.BYPASS.128 [R155+0x2000], [R28.64] ;  /* 0x020000001c9b7fae */ /* 0x0003e8000b901c46 */
[----:B------:R2:W-:Y:S04]  /*0ee0*/  LDGSTS.E.BYPASS.128 [R155+0x3000], [R30.64] ;  /* 0x030000001e9b7fae */ /* 0x0005e8000b901c46 */
[----:B------:R-:W0:Y:S04]  /*0ef0*/  LDGDEPBAR ;  /* 0x00000000000079af */ /* 0x000e280000000000 */
[----:B------:R1:W-:Y:S04]  /*0f00*/  LDGSTS.E.BYPASS.128 [R155+0x8000], [R32.64] ;  /* 0x08000000209b7fae */ /* 0x0003e8000b901c46 */
[----:B------:R1:W-:Y:S04]  /*0f10*/  LDGSTS.E.BYPASS.128 [R155+0x9000], [R34.64] ;  /* 0x09000000229b7fae */ /* 0x0003e8000b901c46 */
[----:B------:R-:W0:Y:S01]  /*0f20*/  LDGDEPBAR ;  /* 0x00000000000079af */ /* 0x000e220000000000 */
[----:B------:R-:W-:-:S03]  /*0f30*/  IMAD.WIDE.U32 R26, R156, 0x2, R66 ;  /* 0x000000029c1a7825 */ /* 0x000fc600078e0042 */
[----:B------:R-:W-:Y:S01]  /*0f40*/  BAR.SYNC.DEFER_BLOCKING 0x0 ;  /* 0x0000000000007b1d */ /* 0x000fe20000010000 */
[----:B---3--:R-:W-:-:S04]  /*0f50*/  IMAD.WIDE.U32 R40, R156, 0x2, R68 ;  /* 0x000000029c287825 */ /* 0x008fc800078e0044 */
[----:B------:R-:W-:-:S04]  /*0f60*/  IMAD.WIDE.U32 R42, R156, 0x2, R70 ;  /* 0x000000029c2a7825 */ /* 0x000fc800078e0046 */
[----:B----4-:R-:W-:Y:S01]  /*0f70*/  IMAD.WIDE.U32 R44, R156, 0x2, R72 ;  /* 0x000000029c2c7825 */ /* 0x010fe200078e0048 */
        /* <DEDUP_REMOVED lines=9> */
[----:B-1----:R-:W-:-:S02]  /*1010*/  LOP3.LUT R35, R75, 0x10, RZ, 0x3c, !PT ;  /* 0x000000104b237812 */ /* 0x002fc400078e3cff */
[----:B------:R-:W-:Y:S01]  /*1020*/  LOP3.LUT R36, R75, 0x20, RZ, 0x3c, !PT ;  /* 0x000000204b247812 */ /* 0x000fe200078e3cff */
[----:B------:R-:W-:Y:S01]  /*1030*/  CS2R R62, SRZ ;  /* 0x00000000003e7805 */ /* 0x000fe2000001ff00 */
[----:B-----5:R-:W-:Y:S01]  /*1040*/  MOV R16, 0xffffffc0 ;  /* 0xffffffc000107802 */ /* 0x020fe20000000f00 */
[----:B------:R-:W-:Y:S01]  /*1050*/  CS2R R64, SRZ ;  /* 0x0000000000407805 */ /* 0x000fe2000001ff00 */
[----:B------:R-:W-:Y:S01]  /*1060*/  MOV R37, 0x3f800000 ;  /* 0x3f80000000257802 */ /* 0x000fe20000000f00 */
[----:B------:R-:W-:Y:S01]  /*1070*/  CS2R R66, SRZ ;  /* 0x0000000000427805 */ /* 0x000fe2000001ff00 */
[----:B------:R-:W-:Y:S01]  /*1080*/  LOP3.LUT R147, R153, 0xa20, RZ, 0x3c, !PT ;  /* 0x00000a2099937812 */ /* 0x000fe200078e3cff */
[----:B------:R-:W-:Y:S01]  /*1090*/  IMAD.SHL.U32 R35, R35, 0x2, RZ ;  /* 0x0000000223237824 */ /* 0x000fe200078e00ff */
[C---:B------:R-:W-:Y:S02]  /*10a0*/  LOP3.LUT R146, R153.reuse, 0xc20, RZ, 0x3c, !PT ;  /* 0x00000c2099927812 */ /* 0x040fe400078e3cff */
[----:B------:R-:W-:-:S02]  /*10b0*/  LOP3.LUT R145, R153, 0xe20, RZ, 0x3c, !PT ;  /* 0x00000e2099917812 */ /* 0x000fc400078e3cff */
[C---:B------:R-:W-:Y:S02]  /*10c0*/  LOP3.LUT R38, R144.reuse, 0x8, RZ, 0x3c, !PT ;  /* 0x0000000890267812 */ /* 0x040fe400078e3cff */
[C---:B------:R-:W-:Y:S02]  /*10d0*/  LOP3.LUT R17, R144.reuse, 0x808, RZ, 0x3c, !PT ;  /* 0x0000080890117812 */ /* 0x040fe400078e3cff */
[C---:B------:R-:W-:Y:S02]  /*10e0*/  LOP3.LUT R19, R144.reuse, 0x10, RZ, 0x3c, !PT ;  /* 0x0000001090137812 */ /* 0x040fe400078e3cff */
[C---:B------:R-:W-:Y:S02]  /*10f0*/  LOP3.LUT R21, R144.reuse, 0x810, RZ, 0x3c, !PT ;  /* 0x0000081090157812 */ /* 0x040fe400078e3cff */
[C---:B------:R-:W-:Y:S02]  /*1100*/  LOP3.LUT R23, R144.reuse, 0x18, RZ, 0x3c, !PT ;  /* 0x0000001890177812 */ /* 0x040fe400078e3cff */
[----:B------:R-:W-:-:S02]  /*1110*/  LOP3.LUT R25, R144, 0x818, RZ, 0x3c, !PT ;  /* 0x0000081890197812 */ /* 0x000fc400078e3cff */
[C---:B---3--:R-:W-:Y:S02]  /*1120*/  LOP3.LUT R26, R144.reuse, 0x20, RZ, 0x3c, !PT ;  /* 0x00000020901a7812 */ /* 0x048fe400078e3cff */
[C---:B------:R-:W-:Y:S02]  /*1130*/  LOP3.LUT R27, R144.reuse, 0x820, RZ, 0x3c, !PT ;  /* 0x00000820901b7812 */ /* 0x040fe400078e3cff */
[C---:B------:R-:W-:Y:S02]  /*1140*/  LOP3.LUT R28, R144.reuse, 0x28, RZ, 0x3c, !PT ;  /* 0x00000028901c7812 */ /* 0x040fe400078e3cff */
[C---:B------:R-:W-:Y:S02]  /*1150*/  LOP3.LUT R29, R144.reuse, 0x828, RZ, 0x3c, !PT ;  /* 0x00000828901d7812 */ /* 0x040fe400078e3cff */
[C---:B--2---:R-:W-:Y:S02]  /*1160*/  LOP3.LUT R30, R144.reuse, 0x30, RZ, 0x3c, !PT ;  /* 0x00000030901e7812 */ /* 0x044fe400078e3cff */
[----:B------:R-:W-:-:S02]  /*1170*/  LOP3.LUT R31, R144, 0x830, RZ, 0x3c, !PT ;  /* 0x00000830901f7812 */ /* 0x000fc400078e3cff */
[C---:B------:R-:W-:Y:S02]  /*1180*/  LOP3.LUT R32, R144.reuse, 0x38, RZ, 0x3c, !PT ;  /* 0x0000003890207812 */ /* 0x040fe400078e3cff */
[----:B------:R-:W-:Y:S02]  /*1190*/  LOP3.LUT R33, R144, 0x838, RZ, 0x3c, !PT ;  /* 0x0000083890217812 */ /* 0x000fe400078e3cff */
[----:B------:R-:W-:Y:S02]  /*11a0*/  SHF.L.U32 R34, R75, 0x1, RZ ;  /* 0x000000014b227819 */ /* 0x000fe400000006ff */
[----:B------:R-:W-:Y:S01]  /*11b0*/  SHF.L.U32 R36, R36, 0x1, RZ ;  /* 0x0000000124247819 */ /* 0x000fe200000006ff */
[----:B----4-:R-:W-:Y:S02]  /*11c0*/  UMOV UR4, 0xffffffff ;  /* 0xffffffff00047882 */ /* 0x010fe40000000000 */
.L_x_1:
[----:B------:R-:W-:-:S04]  /*11d0*/  DEPBAR.LE SB0, 0x4 ;  /* 0x000081000000791a */ /* 0x000fc80000000000 */
[----:B------:R-:W-:Y:S01]  /*11e0*/  BAR.SYNC.DEFER_BLOCKING 0x0 ;  /* 0x0000000000007b1d */ /* 0x000fe20000010000 */
[----:B------:R-:W-:Y:S01]  /*11f0*/  UIADD3 UR4, UR4, 0x1, URZ ;  /* 0x0000000104047890 */ /* 0x000fe2000fffe03f */
[----:B------:R-:W-:Y:S02]  /*1200*/  IADD3 R10, R10, 0x1, RZ ;  /* 0x000000010a0a7810 */ /* 0x000fe40007ffe0ff */
[----:B------:R-:W-:Y:S01]  /*1210*/  IADD3 R16, R16, 0x40, RZ ;  /* 0x0000004010107810 */ /* 0x000fe20007ffe0ff */
[----:B------:R-:W-:Y:S01]  /*1220*/  UISETP.GT.AND UP0, UPT, UR4, 0x2, UPT ;  /* 0x000000020400788c */ /* 0x000fe2000bf04270 */
[----:B------:R-:W-:Y:S02]  /*1230*/  ISETP.GT.AND P0, PT, R10, 0x2, PT ;  /* 0x000000020a00780c */ /* 0x000fe40003f04270 */
[----:B------:R-:W-:Y:S01]  /*1240*/  ISETP.GE.U32.AND P1, PT, R16, 0xf40, PT ;  /* 0x00000f401000780c */ /* 0x000fe20003f26070 */
[----:B------:R-:W-:Y:S01]  /*1250*/  USEL UR4, UR4, URZ, !UP0 ;  /* 0x0000003f04047287 */ /* 0x000fe2000c000000 */
[----:B------:R-:W-:-:S03]  /*1260*/  SEL R10, R10, RZ, !P0 ;  /* 0x000000ff0a0a7207 */ /* 0x000fc60004000000 */
[----:B------:R-:W-:-:S06]  /*1270*/  USHF.L.U32 UR5, UR4, 0xd, URZ ;  /* 0x0000000d04057899 */ /* 0x000fcc000800063f */
[----:B------:R-:W-:Y:S01]  /*1280*/  LEA R132, R153, UR5, 0x1 ;  /* 0x0000000599847c11 */ /* 0x000fe2000f8e08ff */
[----:B------:R-:W-:Y:S04]  /*1290*/  LDSM.16.M88.4 R68, [R34+0xc000] ;  /* 0x00c000002244783b */ /* 0x000fe80000000200 */
[----:B------:R-:W1:Y:S04]  /*12a0*/  LDSM.16.M88.4 R140, [R132+0xc00] ;  /* 0x000c0000848c783b */ /* 0x000e680000000200 */
[----:B------:R-:W2:Y:S04]  /*12b0*/  LDSM.16.M88.4 R52, [R132+0x1000] ;  /* 0x001000008434783b */ /* 0x000ea80000000200 */
[----:B------:R-:W3:Y:S04]  /*12c0*/  LDSM.16.M88.4 R48, [R132+0x1400] ;  /* 0x001400008430783b */ /* 0x000ee80000000200 */
[----:B------:R-:W4:Y:S04]  /*12d0*/  LDSM.16.M88.4 R44, [R132+0x1800] ;  /* 0x00180000842c783b */ /* 0x000f280000000200 */
[----:B------:R-:W5:Y:S04]  /*12e0*/  LDSM.16.M88.4 R72, [R132] ;  /* 0x000000008448783b */ /* 0x000f680000000200 */
[----:B------:R-:W4:Y:S04]  /*12f0*/  LDSM.16.M88.4 R96, [R132+0x400] ;  /* 0x000400008460783b */ /* 0x000f280000000200 */
[----:B------:R-:W4:Y:S04]  /*1300*/  LDSM.16.M88.4 R120, [R132+0x800] ;  /* 0x000800008478783b */ /* 0x000f280000000200 */
[----:B------:R1:W5:Y:S04]  /*1310*/  LDSM.16.M88.4 R40, [R132+0x1c00] ;  /* 0x001c00008428783b */ /* 0x0003680000000200 */
[----:B------:R-:W5:Y:S01]  /*1320*/  LDSM.16.M88.4 R112, [R35+0xc000] ;  /* 0x00c000002370783b */ /* 0x000f620000000200 */
[----:B-1----:R-:W-:Y:S01]  /*1330*/  LEA R132, R148, UR5, 0x1 ;  /* 0x0000000594847c11 */ /* 0x002fe2000f8e08ff */
[C---:B------:R-:W-:Y:S05]  /*1340*/  HMMA.16816.F32 R116, R68.reuse, R140, RZ ;  /* 0x0000008c4474723c */ /* 0x040fea00000018ff */
[----:B------:R-:W-:Y:S03]  /*1350*/  LDSM.16.M88.4 R132, [R132] ;  /* 0x000000008484783b */ /* 0x000fe60000000200 */
[C---:B--2---:R-:W-:Y:S07]  /*1360*/  HMMA.16816.F32 R136, R68.reuse, R52, RZ ;  /* 0x000000344488723c */ /* 0x044fee00000018ff */
[----:B------:R-:W-:Y:S01]  /*1370*/  LEA R52, R152, UR5, 0x1 ;  /* 0x0000000598347c11 */ /* 0x000fe2000f8e08ff */
[C---:B---3--:R-:W-:Y:S07]  /*1380*/  HMMA.16816.F32 R108, R68.reuse, R48, RZ ;  /* 0x00000030446c723c */ /* 0x048fee00000018ff */
[----:B------:R-:W-:Y:S01]  /*1390*/  LEA R48, R151, UR5, 0x1 ;  /* 0x0000000597307c11 */ /* 0x000fe2000f8e08ff */
[C---:B----4-:R-:W-:Y:S07]  /*13a0*/  HMMA.16816.F32 R80, R68.reuse, R44, RZ ;  /* 0x0000002c4450723c */ /* 0x050fee00000018ff */
[----:B------:R-:W-:Y:S01]  /*13b0*/  LEA R44, R150, UR5, 0x1 ;  /* 0x00000005962c7c11 */ /* 0x000fe2000f8e08ff */
[C---:B-----5:R-:W-:Y:S08]  /*13c0*/  HMMA.16816.F32 R128, R68.reuse, R72, RZ ;  /* 0x000000484480723c */ /* 0x060ff000000018ff */
[C---:B------:R-:W-:Y:S08]  /*13d0*/  HMMA.16816.F32 R124, R68.reuse, R96, RZ ;  /* 0x00000060447c723c */ /* 0x040ff000000018ff */
[C---:B------:R-:W-:Y:S07]  /*13e0*/  HMMA.16816.F32 R104, R68.reuse, R120, RZ ;  /* 0x000000784468723c */ /* 0x040fee00000018ff */
[----:B------:R-:W-:Y:S01]  /*13f0*/  LEA R120, R145, UR5, 0x1 ;  /* 0x0000000591787c11 */ /* 0x000fe2000f8e08ff */
[----:B------:R-:W-:Y:S07]  /*1400*/  HMMA.16816.F32 R68, R68, R40, RZ ;  /* 0x000000284444723c */ /* 0x000fee00000018ff */
[----:B------:R-:W-:Y:S01]  /*1410*/  LEA R40, R149, UR5, 0x1 ;  /* 0x0000000595287c11 */ /* 0x000fe2000f8e08ff */
[C---:B------:R-:W-:Y:S01]  /*1420*/  HMMA.16816.F32 R140, R112.reuse, R142, R116 ;  /* 0x0000008e708c723c */ /* 0x040fe20000001874 */
[----:B------:R-:W-:Y:S07]  /*1430*/  LDSM.16.M88.4 R116, [R36+0xc000] ;  /* 0x00c000002474783b */ /* 0x000fee0000000200 */
[C---:B------:R-:W-:Y:S01]  /*1440*/  HMMA.16816.F32 R136, R112.reuse, R54, R136 ;  /* 0x000000367088723c */ /* 0x040fe20000001888 */
[----:B------:R-:W1:Y:S07]  /*1450*/  LDSM.16.M88.4 R52, [R52] ;  /* 0x000000003434783b */ /* 0x000e6e0000000200 */
[C---:B------:R-:W-:Y:S01]  /*1460*/  HMMA.16816.F32 R108, R112.reuse, R50, R108 ;  /* 0x00000032706c723c */ /* 0x040fe2000000186c */
[----:B------:R-:W2:Y:S07]  /*1470*/  LDSM.16.M88.4 R48, [R48] ;  /* 0x000000003030783b */ /* 0x000eae0000000200 */
[C---:B------:R-:W-:Y:S01]  /*1480*/  HMMA.16816.F32 R80, R112.reuse, R46, R80 ;  /* 0x0000002e7050723c */ /* 0x040fe20000001850 */
[----:B------:R-:W3:Y:S07]  /*1490*/  LDSM.16.M88.4 R44, [R44] ;  /* 0x000000002c2c783b */ /* 0x000eee0000000200 */
[C---:B------:R-:W-:Y:S07]  /*14a0*/  HMMA.16816.F32 R72, R112.reuse, R74, R128 ;  /* 0x0000004a7048723c */ /* 0x040fee0000001880 */
[----:B------:R-:W-:Y:S01]  /*14b0*/  LEA R128, R147, UR5, 0x1 ;  /* 0x0000000593807c11 */ /* 0x000fe2000f8e08ff */
[C---:B------:R-:W-:Y:S01]  /*14c0*/  HMMA.16816.F32 R68, R112.reuse, R42, R68 ;  /* 0x0000002a7044723c */ /* 0x040fe20000001844 */
[----:B------:R-:W4:Y:S04]  /*14d0*/  LDSM.16.M88.4 R40, [R40] ;  /* 0x000000002828783b */ /* 0x000f280000000200 */
[----:B------:R-:W-:Y:S03]  /*14e0*/  LDSM.16.M88.4 R128, [R128] ;  /* 0x000000008080783b */ /* 0x000fe60000000200 */
[C---:B------:R-:W-:Y:S07]  /*14f0*/  HMMA.16816.F32 R96, R112.reuse, R98, R124 ;  /* 0x000000627060723c */ /* 0x040fee000000187c */
[----:B------:R-:W-:Y:S01]  /*1500*/  LEA R124, R146, UR5, 0x1 ;  /* 0x00000005927c7c11 */ /* 0x000fe2000f8e08ff */
[----:B------:R-:W-:Y:S01]  /*1510*/  HMMA.16816.F32 R104, R112, R122, R104 ;  /* 0x0000007a7068723c */ /* 0x000fe20000001868 */
[----:B------:R-:W5:Y:S04]  /*1520*/  LDSM.16.M88.4 R112, [R14+0xc000] ;  /* 0x00c000000e70783b */ /* 0x000f680000000200 */
[----:B------:R-:W5:Y:S03]  /*1530*/  LDSM.16.M88.4 R124, [R124] ;  /* 0x000000007c7c783b */ /* 0x000f660000000200 */
[C---:B-1----:R-:W-:Y:S01]  /*1540*/  HMMA.16816.F32 R72, R116.reuse, R52, R72 ;  /* 0x000000347448723c */ /* 0x042fe20000001848 */
[----:B------:R-:W1:Y:S06]  /*1550*/  LDSM.16.M88.4 R120, [R120] ;  /* 0x000000007878783b */ /* 0x000e6c0000000200 */
[----:B------:R-:W-:Y:S01]  /*1560*/  LEA R52, R23, UR5, 0x1 ;  /* 0x0000000517347c11 */ /* 0x000fe2000f8e08ff */
[C---:B--2---:R-:W-:Y:S07]  /*1570*/  HMMA.16816.F32 R96, R116.reuse, R48, R96 ;  /* 0x000000307460723c */ /* 0x044fee0000001860 */
[----:B------:R-:W-:Y:S01]  /*1580*/  LEA R48, R19, UR5, 0x1 ;  /* 0x0000000513307c11 */ /* 0x000fe2000f8e08ff */
[C---:B---3--:R-:W-:Y:S08]  /*1590*/  HMMA.16816.F32 R104, R116.reuse, R44, R104 ;  /* 0x0000002c7468723c */ /* 0x048ff00000001868 */
[C---:B----4-:R-:W-:Y:S08]  /*15a0*/  HMMA.16816.F32 R140, R116.reuse, R40, R140 ;  /* 0x00000028748c723c */ /* 0x050ff0000000188c */
[----:B------:R-:W-:Y:S08]  /*15b0*/  HMMA.16816.F32 R136, R116, R132, R136 ;  /* 0x000000847488723c */ /* 0x000ff00000001888 */
[C---:B-----5:R-:W-:Y:S01]  /*15c0*/  HMMA.16816.F32 R72, R112.reuse, R54, R72 ;  /* 0x000000367048723c */ /* 0x060fe20000001848 */
[----:B------:R-:W-:Y:S07]  /*15d0*/  LDSM.16.MT88.4 R52, [R52+0x6000] ;  /* 0x006000003434783b */ /* 0x000fee0000004200 */
[C---:B------:R-:W-:Y:S01]  /*15e0*/  HMMA.16816.F32 R96, R112.reuse, R50, R96 ;  /* 0x000000327060723c */ /* 0x040fe20000001860 */
[----:B------:R-:W-:Y:S07]  /*15f0*/  LDSM.16.MT88.4 R48, [R48+0x6000] ;  /* 0x006000003030783b */ /* 0x000fee0000004200 */
[C---:B------:R-:W-:Y:S08]  /*1600*/  HMMA.16816.F32 R104, R112.reuse, R46, R104 ;  /* 0x0000002e7068723c */ /* 0x040ff00000001868 */
[----:B------:R-:W-:Y:S01]  /*1610*/  HMMA.16816.F32 R140, R112, R42, R140 ;  /* 0x0000002a708c723c */ /* 0x000fe2000000188c */
[----:B------:R-:W-:-:S07]  /*1620*/  FMNMX R41, R72, R73, !PT ;  /* 0x0000004948297209 */ /* 0x000fce0007800000 */
[----:B------:R-:W-:Y:S01]  /*1630*/  HMMA.16816.F32 R108, R116, R128, R108 ;  /* 0x00000080746c723c */ /* 0x000fe2000000186c */
[----:B------:R-:W-:-:S04]  /*1640*/  FMNMX R40, R96, R41, !PT ;  /* 0x0000002960287209 */ /* 0x000fc80007800000 */
[----:B------:R-:W-:-:S03]  /*1650*/  FMNMX R41, R97, R40, !PT ;  /* 0x0000002861297209 */ /* 0x000fc60007800000 */
[----:B------:R-:W-:Y:S01]  /*1660*/  HMMA.16816.F32 R80, R116, R124, R80 ;  /* 0x0000007c7450723c */ /* 0x000fe20000001850 */
[----:B------:R-:W-:-:S04]  /*1670*/  FMNMX R40, R104, R41, !PT ;  /* 0x0000002968287209 */ /* 0x000fc80007800000 */
[----:B------:R-:W-:-:S03]  /*1680*/  FMNMX R41, R105, R40, !PT ;  /* 0x0000002869297209 */ /* 0x000fc60007800000 */
[----:B-1----:R-:W-:Y:S01]  /*1690*/  HMMA.16816.F32 R68, R116, R120, R68 ;  /* 0x000000787444723c */ /* 0x002fe20000001844 */
[----:B------:R-:W-:Y:S02]  /*16a0*/  FMNMX R40, R140, R41, !PT ;  /* 0x000000298c287209 */ /* 0x000fe40007800000 */
[----:B------:R-:W-:Y:S02]  /*16b0*/  FMNMX R41, R74, R75, !PT ;  /* 0x0000004b4a297209 */ /* 0x000fe40007800000 */
[----:B------:R-:W-:Y:S02]  /*16c0*/  FMNMX R43, R141, R40, !PT ;  /* 0x000000288d2b7209 */ /* 0x000fe40007800000 */
[----:B------:R-:W-:Y:S01]  /*16d0*/  FMNMX R40, R98, R41, !PT ;  /* 0x0000002962287209 */ /* 0x000fe20007800000 */
[----:B------:R-:W-:Y:S01]  /*16e0*/  HMMA.16816.F32 R136, R112, R134, R136 ;  /* 0x000000867088723c */ /* 0x000fe20000001888 */
[----:B------:R-:W-:Y:S02]  /*16f0*/  LEA R116, R30, UR5, 0x1 ;  /* 0x000000051e747c11 */ /* 0x000fe4000f8e08ff */
[----:B------:R-:W-:-:S04]  /*1700*/  FMNMX R41, R99, R40, !PT ;  /* 0x0000002863297209 */ /* 0x000fc80007800000 */
[----:B------:R-:W-:Y:S01]  /*1710*/  FMNMX R40, R106, R41, !PT ;  /* 0x000000296a287209 */ /* 0x000fe20007800000 */
[----:B------:R-:W-:Y:S01]  /*1720*/  HMMA.16816.F32 R108, R112, R130, R108 ;  /* 0x00000082706c723c */ /* 0x000fe2000000186c */
[----:B------:R-:W-:Y:S02]  /*1730*/  LDSM.16.MT88.4 R116, [R116+0x6000] ;  /* 0x006000007474783b */ /* 0x000fe40000004200 */
[----:B------:R-:W-:-:S04]  /*1740*/  FMNMX R41, R107, R40, !PT ;  /* 0x000000286b297209 */ /* 0x000fc80007800000 */
[----:B------:R-:W-:Y:S01]  /*1750*/  FMNMX R40, R142, R41, !PT ;  /* 0x000000298e287209 */ /* 0x000fe20007800000 */
[----:B------:R-:W-:Y:S03]  /*1760*/  HMMA.16816.F32 R80, R112, R126, R80 ;  /* 0x0000007e7050723c */ /* 0x000fe60000001850 */
[----:B------:R-:W-:-:S05]  /*1770*/  FMNMX R41, R143, R40, !PT ;  /* 0x000000288f297209 */ /* 0x000fca0007800000 */
[----:B------:R-:W-:Y:S01]  /*1780*/  HMMA.16816.F32 R68, R112, R122, R68 ;  /* 0x0000007a7044723c */ /* 0x000fe20000001844 */
[----:B------:R-:W-:Y:S02]  /*1790*/  FMNMX R42, R136, R43, !PT ;  /* 0x0000002b882a7209 */ /* 0x000fe40007800000 */
[----:B------:R-:W-:Y:S02]  /*17a0*/  FMNMX R40, R138, R41, !PT ;  /* 0x000000298a287209 */ /* 0x000fe40007800000 */
[----:B------:R-:W-:Y:S02]  /*17b0*/  FMNMX R43, R137, R42, !PT ;  /* 0x0000002a892b7209 */ /* 0x000fe40007800000 */
[----:B------:R-:W-:Y:S02]  /*17c0*/  FMNMX R41, R139, R40, !PT ;  /* 0x000000288b297209 */ /* 0x000fe40007800000 */
[----:B------:R-:W-:Y:S02]  /*17d0*/  FMNMX R42, R108, R43, !PT ;  /* 0x0000002b6c2a7209 */ /* 0x000fe40007800000 */
[----:B------:R-:W-:-:S02]  /*17e0*/  FMNMX R40, R110, R41, !PT ;  /* 0x000000296e287209 */ /* 0x000fc40007800000 */
        /* <DEDUP_REMOVED lines=10> */
[----:B------:R-:W-:Y:S01]  /*1890*/  LEA R112, R28, UR5, 0x1 ;  /* 0x000000051c707c11 */ /* 0x000fe2000f8e08ff */
[----:B------:R-:W1:Y:S04]  /*18a0*/  SHFL.BFLY PT, R43, R42, 0x2, 0x1f ;  /* 0x0c401f002a2b7f89 */ /* 0x000e6800000e0000 */
[----:B------:R-:W2:Y:S04]  /*18b0*/  SHFL.BFLY PT, R41, R40, 0x2, 0x1f ;  /* 0x0c401f0028297f89 */ /* 0x000ea800000e0000 */
[----:B------:R-:W-:Y:S01]  /*18c0*/  LDSM.16.MT88.4 R112, [R112+0x6000] ;  /* 0x006000007070783b */ /* 0x000fe20000004200 */
[----:B-1----:R-:W-:-:S02]  /*18d0*/  FMNMX R43, R42, R43, !PT ;  /* 0x0000002b2a2b7209 */ /* 0x002fc40007800000 */
[----:B--2---:R-:W-:-:S03]  /*18e0*/  FMNMX R45, R40, R41, !PT ;  /* 0x00000029282d7209 */ /* 0x004fc60007800000 */
[----:B------:R-:W1:Y:S04]  /*18f0*/  SHFL.BFLY PT, R44, R43, 0x1, 0x1f ;  /* 0x0c201f002b2c7f89 */ /* 0x000e6800000e0000 */
[----:B------:R-:W2:Y:S01]  /*1900*/  SHFL.BFLY PT, R42, R45, 0x1, 0x1f ;  /* 0x0c201f002d2a7f89 */ /* 0x000ea200000e0000 */
[----:B-1----:R-:W-:Y:S02]  /*1910*/  FMNMX R41, R43, R44, !PT ;  /* 0x0000002c2b297209 */ /* 0x002fe40007800000 */
[----:B------:R-:W-:-:S03]  /*1920*/  LEA R44, R38, UR5, 0x1 ;  /* 0x00000005262c7c11 */ /* 0x000fc6000f8e08ff */
[----:B------:R-:W-:-:S05]  /*1930*/  FMUL R41, R158, R41 ;  /* 0x000000299e297220 */ /* 0x000fca0000400000 */
[----:B------:R-:W-:Y:S02]  /*1940*/  FMNMX R121, R41, R162, !PT ;  /* 0x000000a229797209 */ /* 0x000fe40007800000 */
[----:B--2---:R-:W-:Y:S02]  /*1950*/  FMNMX R41, R45, R42, !PT ;  /* 0x0000002a2d297209 */ /* 0x004fe40007800000 */
[----:B------:R-:W-:Y:S01]  /*1960*/  LDSM.16.MT88.4 R44, [R44+0x6000] ;  /* 0x006000002c2c783b */ /* 0x000fe20000004200 */
[----:B------:R-:W-:Y:S01]  /*1970*/  FADD R125, -R121, R162 ;  /* 0x000000a2797d7221 */ /* 0x000fe20000000100 */
[----:B------:R-:W-:Y:S01]  /*1980*/  LEA R162, R144, UR5, 0x1 ;  /* 0x0000000590a27c11 */ /* 0x000fe2000f8e08ff */
[C---:B------:R-:W-:Y:S02]  /*1990*/  FMUL R41, R158.reuse, R41 ;  /* 0x000000299e297220 */ /* 0x040fe40000400000 */
[C-C-:B------:R-:W-:Y:S02]  /*19a0*/  FFMA R124, R158.reuse, R72, -R121.reuse ;  /* 0x000000489e7c7223 */ /* 0x140fe40000000879 */
[C-C-:B------:R-:W-:Y:S01]  /*19b0*/  FFMA R129, R158.reuse, R73, -R121.reuse ;  /* 0x000000499e817223 */ /* 0x140fe20000000879 */
[----:B------:R-:W-:Y:S01]  /*19c0*/  FMNMX R123, R41, R160, !PT ;  /* 0x000000a0297b7209 */ /* 0x000fe20007800000 */
[C-C-:B------:R-:W-:Y:S01]  /*19d0*/  FFMA R122, R158.reuse, R96, -R121.reuse ;  /* 0x000000609e7a7223 */ /* 0x140fe20000000879 */
[----:B------:R-:W1:Y:S01]  /*19e0*/  LDSM.16.MT88.4 R40, [R162+0x6000] ;  /* 0x00600000a228783b */ /* 0x000e620000004200 */
[----:B------:R-:W-:Y:S01]  /*19f0*/  FFMA R127, R158, R97, -R121 ;  /* 0x000000619e7f7223 */ /* 0x000fe20000000879 */
[----:B------:R-:W-:Y:S01]  /*1a00*/  LEA R96, R26, UR5, 0x1 ;  /* 0x000000051a607c11 */ /* 0x000fe2000f8e08ff */
[C-C-:B------:R-:W-:Y:S01]  /*1a10*/  FFMA R128, R158.reuse, R74, -R123.reuse ;  /* 0x0000004a9e807223 */ /* 0x140fe2000000087b */
[----:B------:R-:W-:Y:S01]  /*1a20*/  MUFU.EX2 R124, R124 ;  /* 0x0000007c007c7308 */ /* 0x000fe20000000800 */
[----:B------:R-:W-:-:S02]  /*1a30*/  FFMA R133, R158, R75, -R123 ;  /* 0x0000004b9e857223 */ /* 0x000fc4000000087b */
[C-C-:B------:R-:W-:Y:S02]  /*1a40*/  FFMA R126, R158.reuse, R98, -R123.reuse ;  /* 0x000000629e7e7223 */ /* 0x140fe4000000087b */
[----:B------:R-:W-:Y:S02]  /*1a50*/  FADD R120, -R123, R160 ;  /* 0x000000a07b787221 */ /* 0x000fe40000000100 */
[C---:B------:R-:W-:Y:S01]  /*1a60*/  FFMA R131, R158.reuse, R99, -R123 ;  /* 0x000000639e837223 */ /* 0x040fe2000000087b */
[----:B------:R-:W2:Y:S01]  /*1a70*/  MUFU.EX2 R129, R129 ;  /* 0x0000008100817308 */ /* 0x000ea20000000800 */
[--C-:B------:R-:W-:Y:S01]  /*1a80*/  FFMA R130, R158, R104, -R121.reuse ;  /* 0x000000689e827223 */ /* 0x100fe20000000879 */
[----:B------:R-:W-:Y:S01]  /*1a90*/  LEA R104, R32, UR5, 0x1 ;  /* 0x0000000520687c11 */ /* 0x000fe2000f8e08ff */
[C---:B------:R-:W-:Y:S01]  /*1aa0*/  FFMA R135, R158.reuse, R105, -R121 ;  /* 0x000000699e877223 */ /* 0x040fe20000000879 */
[----:B------:R-:W3:Y:S01]  /*1ab0*/  LDSM.16.MT88.4 R96, [R96+0x6000] ;  /* 0x006000006060783b */ /* 0x000ee20000004200 */
[----:B------:R-:W-:-:S02]  /*1ac0*/  FFMA R134, R158, R106, -R123 ;  /* 0x0000006a9e867223 */ /* 0x000fc4000000087b */
[C---:B------:R-:W-:Y:S01]  /*1ad0*/  FFMA R163, R158.reuse, R107, -R123 ;  /* 0x0000006b9ea37223 */ /* 0x040fe2000000087b */
[----:B------:R-:W-:Y:S01]  /*1ae0*/  MUFU.EX2 R122, R122 ;  /* 0x0000007a007a7308 */ /* 0x000fe20000000800 */
[----:B------:R-:W4:Y:S01]  /*1af0*/  LDSM.16.MT88.4 R104, [R104+0x6000] ;  /* 0x006000006868783b */ /* 0x000f220000004200 */
[C-C-:B------:R-:W-:Y:S02]  /*1b00*/  FFMA R132, R158.reuse, R140, -R121.reuse ;  /* 0x0000008c9e847223 */ /* 0x140fe40000000879 */
[C---:B------:R-:W-:Y:S02]  /*1b10*/  FFMA R141, R158.reuse, R141, -R121 ;  /* 0x0000008d9e8d7223 */ /* 0x040fe40000000879 */
[C---:B------:R-:W-:Y:S02]  /*1b20*/  FFMA R142, R158.reuse, R142, -R123 ;  /* 0x0000008e9e8e7223 */ /* 0x040fe4000000087b */
[----:B------:R-:W5:Y:S01]  /*1b30*/  MUFU.EX2 R127, R127 ;  /* 0x0000007f007f7308 */ /* 0x000f620000000800 */
[----:B--2---:R-:W-:Y:S01]  /*1b40*/  F2FP.PACK_AB R72, R129, R124 ;  /* 0x0000007c8148723e */ /* 0x004fe200000000ff */
[----:B------:R-:W-:-:S02]  /*1b50*/  FFMA R140, R158, R109, -R121 ;  /* 0x0000006d9e8c7223 */ /* 0x000fc40000000879 */
[C-C-:B------:R-:W-:Y:S02]  /*1b60*/  FFMA R138, R158.reuse, R138, -R123.reuse ;  /* 0x0000008a9e8a7223 */ /* 0x140fe4000000087b */
[----:B------:R-:W-:Y:S02]  /*1b70*/  FFMA R139, R158, R139, -R123 ;  /* 0x0000008b9e8b7223 */ /* 0x000fe4000000087b */
[----:B------:R-:W2:Y:S01]  /*1b80*/  MUFU.EX2 R125, R125 ;  /* 0x0000007d007d7308 */ /* 0x000ea20000000800 */
[----:B------:R-:W-:Y:S02]  /*1b90*/  FADD R129, R124, R129 ;  /* 0x000000817c817221 */ /* 0x000fe40000000000 */
[C-C-:B------:R-:W-:Y:S02]  /*1ba0*/  FFMA R80, R158.reuse, R80, -R121.reuse ;  /* 0x000000509e507223 */ /* 0x140fe40000000879 */
[C---:B------:R-:W-:Y:S02]  /*1bb0*/  FFMA R81, R158.reuse, R81, -R121 ;  /* 0x000000519e517223 */ /* 0x040fe40000000879 */
[----:B------:R-:W-:Y:S01]  /*1bc0*/  FFMA R82, R158, R82, -R123 ;  /* 0x000000529e527223 */ /* 0x000fe2000000087b */
[----:B------:R-:W-:Y:S01]  /*1bd0*/  MUFU.EX2 R128, R128 ;  /* 0x0000008000807308 */ /* 0x000fe20000000800 */
[----:B-----5:R-:W-:Y:S01]  /*1be0*/  F2FP.PACK_AB R74, R127, R122 ;  /* 0x0000007a7f4a723e */ /* 0x020fe200000000ff */
[----:B------:R-:W-:-:S02]  /*1bf0*/  FADD R122, R122, R129 ;  /* 0x000000817a7a7221 */ /* 0x000fc40000000000 */
[----:B------:R-:W-:Y:S02]  /*1c00*/  FFMA R83, R158, R83, -R123 ;  /* 0x000000539e537223 */ /* 0x000fe4000000087b */
[----:B------:R-:W-:Y:S02]  /*1c10*/  FADD R127, R127, R122 ;  /* 0x0000007a7f7f7221 */ /* 0x000fe40000000000 */
[----:B------:R-:W5:Y:S01]  /*1c20*/  MUFU.EX2 R133, R133 ;  /* 0x0000008500857308 */ /* 0x000f620000000800 */
[C---:B--2---:R-:W-:Y:S02]  /*1c30*/  FMUL R88, R125.reuse, R88 ;  /* 0x000000587d587220 */ /* 0x044fe40000400000 */
[C---:B------:R-:W-:Y:S02]  /*1c40*/  FMUL R89, R125.reuse, R89 ;  /* 0x000000597d597220 */ /* 0x040fe40000400000 */
[C---:B------:R-:W-:Y:S02]  /*1c50*/  FMUL R60, R125.reuse, R60 ;  /* 0x0000003c7d3c7220 */ /* 0x040fe40000400000 */
[C---:B------:R-:W-:Y:S01]  /*1c60*/  FMUL R61, R125.reuse, R61 ;  /* 0x0000003d7d3d7220 */ /* 0x040fe20000400000 */
[----:B------:R-:W-:Y:S01]  /*1c70*/  MUFU.EX2 R126, R126 ;  /* 0x0000007e007e7308 */ /* 0x000fe20000000800 */
[----:B------:R-:W-:-:S02]  /*1c80*/  FMUL R100, R125, R100 ;  /* 0x000000647d647220 */ /* 0x000fc40000400000 */
[C---:B------:R-:W-:Y:S02]  /*1c90*/  FMUL R101, R125.reuse, R101 ;  /* 0x000000657d657220 */ /* 0x040fe40000400000 */
[C---:B------:R-:W-:Y:S02]  /*1ca0*/  FMUL R76, R125.reuse, R76 ;  /* 0x0000004c7d4c7220 */ /* 0x040fe40000400000 */
[----:B------:R-:W-:Y:S01]  /*1cb0*/  FMUL R77, R125, R77 ;  /* 0x0000004d7d4d7220 */ /* 0x000fe20000400000 */
[----:B------:R-:W2:Y:S01]  /*1cc0*/  MUFU.EX2 R120, R120 ;  /* 0x0000007800787308 */ /* 0x000ea20000000800 */
[----:B-----5:R-:W-:Y:S01]  /*1cd0*/  F2FP.PACK_AB R73, R133, R128 ;  /* 0x000000808549723e */ /* 0x020fe200000000ff */
[C---:B------:R-:W-:Y:S02]  /*1ce0*/  FMUL R64, R125.reuse, R64 ;  /* 0x000000407d407220 */ /* 0x040fe40000400000 */
[C---:B------:R-:W-:Y:S02]  /*1cf0*/  FMUL R65, R125.reuse, R65 ;  /* 0x000000417d417220 */ /* 0x040fe40000400000 */
[----:B------:R-:W-:-:S02]  /*1d00*/  FMUL R84, R125, R84 ;  /* 0x000000547d547220 */ /* 0x000fc40000400000 */
[----:B------:R-:W5:Y:S01]  /*1d10*/  MUFU.EX2 R131, R131 ;  /* 0x0000008300837308 */ /* 0x000f620000000800 */
[C---:B------:R-:W-:Y:S02]  /*1d20*/  FMUL R85, R125.reuse, R85 ;  /* 0x000000557d557220 */ /* 0x040fe40000400000 */
[C---:B------:R-:W-:Y:S02]  /*1d30*/  FMUL R56, R125.reuse, R56 ;  /* 0x000000387d387220 */ /* 0x040fe40000400000 */
[C---:B------:R-:W-:Y:S02]  /*1d40*/  FMUL R57, R125.reuse, R57 ;  /* 0x000000397d397220 */ /* 0x040fe40000400000 */
[----:B------:R-:W-:Y:S01]  /*1d50*/  FMUL R92, R125, R92 ;  /* 0x0000005c7d5c7220 */ /* 0x000fe20000400000 */
[----:B------:R-:W-:Y:S01]  /*1d60*/  MUFU.EX2 R130, R130 ;  /* 0x0000008200827308 */ /* 0x000fe20000000800 */
[C---:B--2---:R-:W-:Y:S02]  /*1d70*/  FMUL R90, R120.reuse, R90 ;  /* 0x0000005a785a7220 */ /* 0x044fe40000400000 */
[----:B------:R-:W-:-:S02]  /*1d80*/  FMUL R91, R120, R91 ;  /* 0x0000005b785b7220 */ /* 0x000fc40000400000 */
[C---:B------:R-:W-:Y:S02]  /*1d90*/  FMUL R62, R120.reuse, R62 ;  /* 0x0000003e783e7220 */ /* 0x040fe40000400000 */
[C---:B------:R-:W-:Y:S01]  /*1da0*/  FMUL R63, R120.reuse, R63 ;  /* 0x0000003f783f7220 */ /* 0x040fe20000400000 */
[----:B-----5:R-:W-:Y:S01]  /*1db0*/  F2FP.PACK_AB R75, R131, R126 ;  /* 0x0000007e834b723e */ /* 0x020fe200000000ff */
[C---:B------:R-:W-:Y:S01]  /*1dc0*/  FMUL R102, R120.reuse, R102 ;  /* 0x0000006678667220 */ /* 0x040fe20000400000 */
[----:B------:R-:W2:Y:S01]  /*1dd0*/  MUFU.EX2 R135, R135 ;  /* 0x0000008700877308 */ /* 0x000ea20000000800 */
[C---:B------:R-:W-:Y:S02]  /*1de0*/  FMUL R103, R120.reuse, R103 ;  /* 0x0000006778677220 */ /* 0x040fe40000400000 */
[C---:B------:R-:W-:Y:S02]  /*1df0*/  FMUL R78, R120.reuse, R78 ;  /* 0x0000004e784e7220 */ /* 0x040fe40000400000 */
[----:B------:R-:W-:Y:S01]  /*1e00*/  HMMA.16816.F32 R88, R72, R112, R88 ;  /* 0x000000704858723c */ /* 0x000fe20000001858 */
[----:B------:R-:W-:-:S02]  /*1e10*/  FMUL R79, R120, R79 ;  /* 0x0000004f784f7220 */ /* 0x000fc40000400000 */
[----:B------:R-:W-:Y:S01]  /*1e20*/  MUFU.EX2 R132, R132 ;  /* 0x0000008400847308 */ /* 0x000fe20000000800 */
[C---:B------:R-:W-:Y:S02]  /*1e30*/  FMUL R66, R120.reuse, R66 ;  /* 0x0000004278427220 */ /* 0x040fe40000400000 */
[----:B------:R-:W-:Y:S02]  /*1e40*/  FMUL R67, R120, R67 ;  /* 0x0000004378437220 */ /* 0x000fe40000400000 */
[----:B------:R-:W-:Y:S01]  /*1e50*/  FFMA R113, R158, R143, -R123 ;  /* 0x0000008f9e717223 */ /* 0x000fe2000000087b */
[----:B-1----:R-:W-:Y:S01]  /*1e60*/  HMMA.16816.F32 R60, R72, R40, R60 ;  /* 0x00000028483c723c */ /* 0x002fe2000000183c */
[C---:B------:R-:W-:Y:S01]  /*1e70*/  FMUL R86, R120.reuse, R86 ;  /* 0x0000005678567220 */ /* 0x040fe20000400000 */
[----:B------:R-:W-:Y:S01]  /*1e80*/  MUFU.EX2 R141, R141 ;  /* 0x0000008d008d7308 */ /* 0x000fe20000000800 */
[C---:B------:R-:W-:Y:S02]  /*1e90*/  FMUL R87, R120.reuse, R87 ;  /* 0x0000005778577220 */ /* 0x040fe40000400000 */
[----:B------:R-:W-:-:S02]  /*1ea0*/  FMUL R58, R120, R58 ;  /* 0x0000003a783a7220 */ /* 0x000fc40000400000 */
[C---:B------:R-:W-:Y:S01]  /*1eb0*/  FMUL R59, R120.reuse, R59 ;  /* 0x0000003b783b7220 */ /* 0x040fe20000400000 */
[C---:B------:R-:W-:Y:S01]  /*1ec0*/  HMMA.16816.F32 R100, R72.reuse, R44, R100 ;  /* 0x0000002c4864723c */ /* 0x040fe20000001864 */
[----:B------:R-:W-:Y:S01]  /*1ed0*/  FMUL R93, R125, R93 ;  /* 0x0000005d7d5d7220 */ /* 0x000fe20000400000 */
[----:B------:R-:W-:Y:S01]  /*1ee0*/  MUFU.EX2 R134, R134 ;  /* 0x0000008600867308 */ /* 0x000fe20000000800 */
[C---:B------:R-:W-:Y:S02]  /*1ef0*/  FMUL R94, R120.reuse, R94 ;  /* 0x0000005e785e7220 */ /* 0x040fe40000400000 */
[----:B------:R-:W-:Y:S02]  /*1f00*/  FMUL R95, R120, R95 ;  /* 0x0000005f785f7220 */ /* 0x000fe40000400000 */
[----:B------:R-:W-:Y:S01]  /*1f10*/  LEA R44, R17, UR5, 0x1 ;  /* 0x00000005112c7c11 */ /* 0x000fe2000f8e08ff */
[----:B------:R-:W-:Y:S01]  /*1f20*/  HMMA.16816.F32 R76, R72, R48, R76 ;  /* 0x00000030484c723c */ /* 0x000fe2000000184c */
[C-C-:B------:R-:W-:Y:S01]  /*1f30*/  FFMA R143, R158.reuse, R136, -R121.reuse ;  /* 0x000000889e8f7223 */ /* 0x140fe20000000879 */
[----:B------:R-:W1:Y:S01]  /*1f40*/  MUFU.EX2 R163, R163 ;  /* 0x000000a300a37308 */ /* 0x000e620000000800 */
[----:B------:R-:W-:-:S02]  /*1f50*/  FFMA R136, R158, R137, -R121 ;  /* 0x000000899e887223 */ /* 0x000fc40000000879 */
[----:B------:R-:W-:Y:S02]  /*1f60*/  FFMA R137, R158, R108, -R121 ;  /* 0x0000006c9e897223 */ /* 0x000fe40000000879 */
[----:B------:R-:W-:Y:S01]  /*1f70*/  FADD R133, R128, R133 ;  /* 0x0000008580857221 */ /* 0x000fe20000000000 */
[C---:B------:R-:W-:Y:S01]  /*1f80*/  HMMA.16816.F32 R64, R72.reuse, R52, R64 ;  /* 0x000000344840723c */ /* 0x040fe20000001840 */
[----:B------:R-:W-:Y:S01]  /*1f90*/  LEA R48, R21, UR5, 0x1 ;  /* 0x0000000515307c11 */ /* 0x000fe2000f8e08ff */
[----:B------:R5:W-:Y:S01]  /*1fa0*/  MUFU.EX2 R112, R142 ;  /* 0x0000008e00707308 */ /* 0x000be20000000800 */
[----:B------:R-:W-:Y:S02]  /*1fb0*/  FADD R126, R126, R133 ;  /* 0x000000857e7e7221 */ /* 0x000fe40000000000 */
[C---:B------:R-:W-:Y:S02]  /*1fc0*/  FFMA R68, R158.reuse, R68, -R121 ;  /* 0x000000449e447223 */ /* 0x040fe40000000879 */
[----:B------:R-:W-:Y:S01]  /*1fd0*/  FADD R131, R131, R126 ;  /* 0x0000007e83837221 */ /* 0x000fe20000000000 */
[----:B---3--:R-:W-:Y:S01]  /*1fe0*/  HMMA.16816.F32 R84, R72, R96, R84 ;  /* 0x000000604854723c */ /* 0x008fe20000001854 */
[----:B------:R-:W-:Y:S01]  /*1ff0*/  LEA R52, R25, UR5, 0x1 ;  /* 0x0000000519347c11 */ /* 0x000fe2000f8e08ff */
[----:B------:R-:W3:Y:S01]  /*2000*/  MUFU.EX2 R113, R113 ;  /* 0x0000007100717308 */ /* 0x000ee20000000800 */
[----:B-----5:R-:W-:-:S02]  /*2010*/  FFMA R142, R158, R110, -R123 ;  /* 0x0000006e9e8e7223 */ /* 0x020fc4000000087b */
[C---:B------:R-:W-:Y:S02]  /*2020*/  FFMA R69, R158.reuse, R69, -R121 ;  /* 0x000000459e457223 */ /* 0x040fe40000000879 */
[C-C-:B------:R-:W-:Y:S01]  /*2030*/  FFMA R96, R158.reuse, R111, -R123.reuse ;  /* 0x0000006f9e607223 */ /* 0x140fe2000000087b */
[----:B------:R-:W-:Y:S01]  /*2040*/  HMMA.16816.F32 R56, R72, R116, R56 ;  /* 0x000000744838723c */ /* 0x000fe20000001838 */
[C-C-:B------:R-:W-:Y:S01]  /*2050*/  FFMA R70, R158.reuse, R70, -R123.reuse ;  /* 0x000000469e467223 */ /* 0x140fe2000000087b */
[----:B------:R-:W-:Y:S01]  /*2060*/  MUFU.EX2 R143, R143 ;  /* 0x0000008f008f7308 */ /* 0x000fe20000000800 */
[--C-:B------:R-:W-:Y:S02]  /*2070*/  FFMA R71, R158, R71, -R123.reuse ;  /* 0x000000479e477223 */ /* 0x100fe4000000087b */
[----:B------:R-:W-:-:S03]  /*2080*/  IMAD.MOV.U32 R160, RZ, RZ, R123 ;  /* 0x000000ffffa07224 */ /* 0x000fc600078e007b */
[----:B----4-:R-:W-:Y:S02]  /*2090*/  HMMA.16816.F32 R92, R72, R104, R92 ;  /* 0x00000068485c723c */ /* 0x010fe4000000185c */
[----:B------:R-:W4:Y:S05]  /*20a0*/  MUFU.EX2 R136, R136 ;  /* 0x0000008800887308 */ /* 0x000f2a0000000800 */
[----:B--2---:R-:W-:Y:S01]  /*20b0*/  F2FP.PACK_AB R72, R135, R130 ;  /* 0x000000828748723e */ /* 0x004fe200000000ff */
[----:B------:R-:W-:Y:S01]  /*20c0*/  FADD R130, R130, R127 ;  /* 0x0000007f82827221 */ /* 0x000fe20000000000 */
[----:B-1----:R-:W-:Y:S01]  /*20d0*/  F2FP.PACK_AB R73, R163, R134 ;  /* 0x00000086a349723e */ /* 0x002fe200000000ff */
[----:B------:R-:W-:Y:S01]  /*20e0*/  MUFU.EX2 R137, R137 ;  /* 0x0000008900897308 */ /* 0x000fe20000000800 */
[----:B------:R-:W-:Y:S01]  /*20f0*/  F2FP.PACK_AB R74, R141, R132 ;  /* 0x000000848d4a723e */ /* 0x000fe200000000ff */
[----:B------:R-:W-:Y:S01]  /*2100*/  FADD R134, R134, R131 ;  /* 0x0000008386867221 */ /* 0x000fe20000000000 */
[----:B---3--:R-:W-:Y:S01]  /*2110*/  F2FP.PACK_AB R75, R113, R112 ;  /* 0x00000070714b723e */ /* 0x008fe200000000ff */
[----:B------:R-:W-:-:S02]  /*2120*/  FADD R135, R135, R130 ;  /* 0x0000008287877221 */ /* 0x000fc40000000000 */
[----:B------:R-:W-:Y:S02]  /*2130*/  FADD R163, R163, R134 ;  /* 0x00000086a3a37221 */ /* 0x000fe40000000000 */
[----:B------:R-:W-:Y:S01]  /*2140*/  MUFU.EX2 R140, R140 ;  /* 0x0000008c008c7308 */ /* 0x000fe20000000800 */
[----:B----4-:R-:W-:Y:S01]  /*2150*/  F2FP.PACK_AB R104, R136, R143 ;  /* 0x0000008f8868723e */ /* 0x010fe200000000ff */
[C---:B------:R-:W-:Y:S01]  /*2160*/  HMMA.16816.F32 R60, R72.reuse, R42, R60 ;  /* 0x0000002a483c723c */ /* 0x040fe2000000183c */
[----:B------:R1:W2:Y:S01]  /*2170*/  LDSM.16.MT88.4 R40, [R162+0x7000] ;  /* 0x00700000a228783b */ /* 0x0002a20000004200 */
[----:B------:R-:W-:Y:S02]  /*2180*/  FADD R132, R132, R135 ;  /* 0x0000008784847221 */ /* 0x000fe40000000000 */
[----:B------:R-:W-:Y:S02]  /*2190*/  FADD R112, R112, R163 ;  /* 0x000000a370707221 */ /* 0x000fe40000000000 */
[----:B------:R-:W-:Y:S01]  /*21a0*/  MUFU.EX2 R138, R138 ;  /* 0x0000008a008a7308 */ /* 0x000fe20000000800 */
[----:B------:R-:W-:Y:S01]  /*21b0*/  FADD R132, R141, R132 ;  /* 0x000000848d847221 */ /* 0x000fe20000000000 */
[----:B------:R-:W-:Y:S01]  /*21c0*/  HMMA.16816.F32 R100, R72, R46, R100 ;  /* 0x0000002e4864723c */ /* 0x000fe20000001864 */
[----:B------:R-:W3:Y:S01]  /*21d0*/  LDSM.16.MT88.4 R44, [R44+0x6000] ;  /* 0x006000002c2c783b */ /* 0x000ee20000004200 */
[----:B------:R-:W-:Y:S01]  /*21e0*/  FADD R113, R113, R112 ;  /* 0x0000007071717221 */ /* 0x000fe20000000000 */
[----:B-1----:R-:W-:Y:S01]  /*21f0*/  MOV R162, R121 ;  /* 0x0000007900a27202 */ /* 0x002fe20000000f00 */
[----:B------:R-:W-:-:S02]  /*2200*/  FADD R143, R143, R132 ;  /* 0x000000848f8f7221 */ /* 0x000fc40000000000 */
[----:B------:R-:W1:Y:S02]  /*2210*/  MUFU.EX2 R139, R139 ;  /* 0x0000008b008b7308 */ /* 0x000e640000000800 */
[----:B------:R-:W-:Y:S01]  /*2220*/  HMMA.16816.F32 R88, R72, R114, R88 ;  /* 0x000000724858723c */ /* 0x000fe20000001858 */
[----:B------:R-:W-:-:S05]  /*2230*/  FADD R136, R136, R143 ;  /* 0x0000008f88887221 */ /* 0x000fca0000000000 */
[----:B------:R-:W-:Y:S02]  /*2240*/  MUFU.EX2 R142, R142 ;  /* 0x0000008e008e7308 */ /* 0x000fe40000000800 */
[C---:B------:R-:W-:Y:S01]  /*2250*/  HMMA.16816.F32 R76, R72.reuse, R50, R76 ;  /* 0x00000032484c723c */ /* 0x040fe2000000184c */
[----:B------:R-:W4:Y:S05]  /*2260*/  LDSM.16.MT88.4 R48, [R48+0x6000] ;  /* 0x006000003030783b */ /* 0x000f2a0000004200 */
[----:B------:R5:W2:Y:S01]  /*2270*/  MUFU.EX2 R115, R96 ;  /* 0x0000006000737308 */ /* 0x000aa20000000800 */
[----:B-1----:R-:W-:Y:S01]  /*2280*/  F2FP.PACK_AB R105, R139, R138 ;  /* 0x0000008a8b69723e */ /* 0x002fe200000000ff */
[----:B------:R-:W-:Y:S01]  /*2290*/  HMMA.16816.F32 R64, R72, R54, R64 ;  /* 0x000000364840723c */ /* 0x000fe20000001840 */
[----:B------:R-:W1:Y:S01]  /*22a0*/  LDSM.16.MT88.4 R52, [R52+0x6000] ;  /* 0x006000003434783b */ /* 0x000e620000004200 */
[----:B------:R-:W-:-:S04]  /*22b0*/  FADD R138, R138, R113 ;  /* 0x000000718a8a7221 */ /* 0x000fc80000000000 */
[----:B------:R-:W-:Y:S01]  /*22c0*/  MUFU.EX2 R80, R80 ;  /* 0x0000005000507308 */ /* 0x000fe20000000800 */
[----:B------:R-:W-:Y:S01]  /*22d0*/  FADD R139, R139, R138 ;  /* 0x0000008a8b8b7221 */ /* 0x000fe20000000000 */
[----:B------:R-:W-:Y:S01]  /*22e0*/  HMMA.16816.F32 R108, R72, R106, R92 ;  /* 0x0000006a486c723c */ /* 0x000fe2000000185c */
[----:B-----5:R-:W-:-:S05]  /*22f0*/  LEA R96, R33, UR5, 0x1 ;  /* 0x0000000521607c11 */ /* 0x020fca000f8e08ff */
[----:B------:R-:W5:Y:S01]  /*2300*/  MUFU.EX2 R81, R81 ;  /* 0x0000005100517308 */ /* 0x000f620000000800 */
[----:B------:R-:W-:Y:S01]  /*2310*/  F2FP.PACK_AB R106, R140, R137 ;  /* 0x000000898c6a723e */ /* 0x000fe200000000ff */
[----:B------:R-:W-:Y:S01]  /*2320*/  HMMA.16816.F32 R116, R72, R118, R56 ;  /* 0x000000764874723c */ /* 0x000fe20000001838 */
[----:B--2---:R-:W-:Y:S01]  /*2330*/  F2FP.PACK_AB R107, R115, R142 ;  /* 0x0000008e736b723e */ /* 0x004fe200000000ff */
[----:B------:R-:W-:Y:S01]  /*2340*/  FADD R137, R137, R136 ;  /* 0x0000008889897221 */ /* 0x000fe20000000000 */
[----:B------:R-:W-:Y:S01]  /*2350*/  LEA R92, R31, UR5, 0x1 ;  /* 0x000000051f5c7c11 */ /* 0x000fe2000f8e08ff */
[----:B------:R-:W-:Y:S02]  /*2360*/  FADD R142, R142, R139 ;  /* 0x0000008b8e8e7221 */ /* 0x000fe40000000000 */
[----:B------:R-:W-:Y:S01]  /*2370*/  MUFU.EX2 R82, R82 ;  /* 0x0000005200527308 */ /* 0x000fe20000000800 */
[----:B------:R-:W-:Y:S01]  /*2380*/  LEA R56, R27, UR5, 0x1 ;  /* 0x000000051b387c11 */ /* 0x000fe2000f8e08ff */
[----:B------:R-:W-:Y:S01]  /*2390*/  HMMA.16816.F32 R60, R104, R40, R60 ;  /* 0x00000028683c723c */ /* 0x000fe2000000183c */
[----:B------:R-:W-:Y:S01]  /*23a0*/  FADD R137, R140, R137 ;  /* 0x000000898c897221 */ /* 0x000fe20000000000 */
[----:B------:R-:W2:Y:S01]  /*23b0*/  LDSM.16.MT88.4 R92, [R92+0x6000] ;  /* 0x006000005c5c783b */ /* 0x000ea20000004200 */
[----:B------:R-:W-:-:S03]  /*23c0*/  FADD R115, R115, R142 ;  /* 0x0000008e73737221 */ /* 0x000fc60000000000 */
[----:B------:R-:W1:Y:S01]  /*23d0*/  MUFU.EX2 R83, R83 ;  /* 0x0000005300537308 */ /* 0x000e620000000800 */
[----:B------:R-:W2:Y:S01]  /*23e0*/  LDSM.16.MT88.4 R56, [R56+0x6000] ;  /* 0x006000003838783b */ /* 0x000ea20000004200 */
[----:B---3--:R-:W-:Y:S06]  /*23f0*/  HMMA.16816.F32 R100, R104, R44, R100 ;  /* 0x0000002c6864723c */ /* 0x008fec0000001864 */
[----:B------:R5:W-:Y:S02]  /*2400*/  MUFU.EX2 R40, R68 ;  /* 0x0000004400287308 */ /* 0x000be40000000800 */
[----:B------:R-:W-:Y:S01]  /*2410*/  HMMA.16816.F32 R84, R72, R98, R84 ;  /* 0x000000624854723c */ /* 0x000fe20000001854 */
[----:B------:R-:W3:Y:S05]  /*2420*/  LDSM.16.MT88.4 R96, [R96+0x6000] ;  /* 0x006000006060783b */ /* 0x000eea0000004200 */
[----:B------:R1:W2:Y:S01]  /*2430*/  MUFU.EX2 R41, R69 ;  /* 0x0000004500297308 */ /* 0x0002a20000000800 */
[----:B------:R-:W-:Y:S01]  /*2440*/  LEA R72, R29, UR5, 0x1 ;  /* 0x000000051d487c11 */ /* 0x000fe2000f8e08ff */
[----:B----4-:R-:W-:Y:S01]  /*2450*/  HMMA.16816.F32 R76, R104, R48, R76 ;  /* 0x00000030684c723c */ /* 0x010fe2000000184c */
[----:B-----5:R-:W-:Y:S01]  /*2460*/  F2FP.PACK_AB R68, R81, R80 ;  /* 0x000000505144723e */ /* 0x020fe200000000ff */
[----:B------:R-:W-:-:S03]  /*2470*/  FADD R80, R80, R137 ;  /* 0x0000008950507221 */ /* 0x000fc60000000000 */
[----:B------:R-:W4:Y:S01]  /*2480*/  LDSM.16.MT88.4 R72, [R72+0x6000] ;  /* 0x006000004848783b */ /* 0x000f220000004200 */
[----:B------:R2:W-:Y:S01]  /*2490*/  MUFU.EX2 R44, R70 ;  /* 0x00000046002c7308 */ /* 0x0005e20000000800 */
[----:B-1----:R-:W-:Y:S01]  /*24a0*/  F2FP.PACK_AB R69, R83, R82 ;  /* 0x000000525345723e */ /* 0x002fe200000000ff */
[----:B------:R-:W-:Y:S01]  /*24b0*/  FADD R82, R82, R115 ;  /* 0x0000007352527221 */ /* 0x000fe20000000000 */
[C---:B------:R-:W-:Y:S01]  /*24c0*/  HMMA.16816.F32 R64, R104.reuse, R52, R64 ;  /* 0x000000346840723c */ /* 0x040fe20000001840 */
[----:B------:R-:W-:Y:S02]  /*24d0*/  FADD R81, R81, R80 ;  /* 0x0000005051517221 */ /* 0x000fe40000000000 */
[----:B------:R-:W-:Y:S02]  /*24e0*/  FADD R83, R83, R82 ;  /* 0x0000005253537221 */ /* 0x000fe40000000000 */
[----:B------:R-:W1:Y:S01]  /*24f0*/  MUFU.EX2 R45, R71 ;  /* 0x00000047002d7308 */ /* 0x000e620000000800 */
[----:B--2---:R-:W-:Y:S01]  /*2500*/  F2FP.PACK_AB R70, R41, R40 ;  /* 0x000000282946723e */ /* 0x004fe200000000ff */
[----:B------:R-:W-:Y:S01]  /*2510*/  FADD R40, R40, R81 ;  /* 0x0000005128287221 */ /* 0x000fe20000000000 */
[C---:B------:R-:W-:Y:S08]  /*2520*/  HMMA.16816.F32 R116, R104.reuse, R92, R116 ;  /* 0x0000005c6874723c */ /* 0x040ff00000001874 */
[----:B------:R-:W-:Y:S01]  /*2530*/  HMMA.16816.F32 R84, R104, R56, R84 ;  /* 0x000000386854723c */ /* 0x000fe20000001854 */
[----:B-1----:R-:W-:-:S07]  /*2540*/  F2FP.PACK_AB R71, R45, R44 ;  /* 0x0000002c2d47723e */ /* 0x002fce00000000ff */
[----:B---3--:R-:W-:Y:S08]  /*2550*/  HMMA.16816.F32 R108, R104, R96, R108 ;  /* 0x00000060686c723c */ /* 0x008ff0000000186c */
[C---:B------:R-:W-:Y:S07]  /*2560*/  HMMA.16816.F32 R60, R68.reuse, R42, R60 ;  /* 0x0000002a443c723c */ /* 0x040fee000000183c */
[----:B------:R-:W-:Y:S01]  /*2570*/  FADD R42, R44, R83 ;  /* 0x000000532c2a7221 */ /* 0x000fe20000000000 */
[----:B------:R-:W-:Y:S01]  /*2580*/  HMMA.16816.F32 R100, R68, R46, R100 ;  /* 0x0000002e4464723c */ /* 0x000fe20000001864 */
[----:B------:R-:W-:Y:S01]  /*2590*/  FADD R44, R41, R40 ;  /* 0x00000028292c7221 */ /* 0x000fe20000000000 */
[----:B------:R-:W-:Y:S01]  /*25a0*/  BAR.SYNC.DEFER_BLOCKING 0x0 ;  /* 0x0000000000007b1d */ /* 0x000fe20000010000 */
[----:B------:R-:W-:Y:S01]  /*25b0*/  FADD R45, R45, R42 ;  /* 0x0000002a2d2d7221 */ /* 0x000fe20000000000 */
[----:B------:R-:W-:-:S02]  /*25c0*/  IADD3 R42, P0, R20, R4, RZ ;  /* 0x00000004142a7210 */ /* 0x000fc40007f1e0ff */
[-C--:B------:R-:W-:Y:S02]  /*25d0*/  IADD3 R40, P2, R24, R4.reuse, RZ ;  /* 0x0000000418287210 */ /* 0x080fe40007f5e0ff */
[----:B------:R-:W1:Y:S01]  /*25e0*/  SHFL.BFLY PT, R47, R44, 0x2, 0x1f ;  /* 0x0c401f002c2f7f89 */ /* 0x000e6200000e0000 */
[----:B----4-:R-:W-:Y:S01]  /*25f0*/  HMMA.16816.F32 R88, R104, R72, R88 ;  /* 0x000000486858723c */ /* 0x010fe20000001858 */
[-C--:B------:R-:W-:Y:S02]  /*2600*/  IADD3.X R43, R15, R5.reuse, RZ, P0, !PT ;  /* 0x000000050f2b7210 */ /* 0x080fe400007fe4ff */
[----:B------:R-:W2:Y:S01]  /*2610*/  SHFL.BFLY PT, R52, R45, 0x2, 0x1f ;  /* 0x0c401f002d347f89 */ /* 0x000ea200000e0000 */
[-C--:B------:R-:W-:Y:S02]  /*2620*/  IADD3 R46, P0, R22, R4.reuse, RZ ;  /* 0x00000004162e7210 */ /* 0x080fe40007f1e0ff */
[----:B------:R-:W-:Y:S02]  /*2630*/  IADD3.X R41, R13, R5, RZ, P2, !PT ;  /* 0x000000050d297210 */ /* 0x000fe400017fe4ff */
[----:B------:R-:W-:Y:S01]  /*2640*/  HMMA.16816.F32 R76, R68, R50, R76 ;  /* 0x00000032444c723c */ /* 0x000fe2000000184c */
[----:B------:R-:W-:-:S04]  /*2650*/  IADD3 R48, P2, R18, R4, RZ ;  /* 0x0000000412307210 */ /* 0x000fc80007f5e0ff */
[----:B------:R-:W-:-:S03]  /*2660*/  IADD3.X R49, R39, R5, RZ, P2, !PT ;  /* 0x0000000527317210 */ /* 0x000fc600017fe4ff */
[----:B------:R-:W-:Y:S01]  /*2670*/  HMMA.16816.F32 R64, R68, R54, R64 ;  /* 0x000000364440723c */ /* 0x000fe20000001840 */
[----:B-1----:R-:W-:-:S07]  /*2680*/  FADD R50, R44, R47 ;  /* 0x0000002f2c327221 */ /* 0x002fce0000000000 */
[C---:B------:R-:W-:Y:S01]  /*2690*/  HMMA.16816.F32 R84, R68.reuse, R58, R84 ;  /* 0x0000003a4454723c */ /* 0x040fe20000001854 */
[----:B------:R-:W-:Y:S01]  /*26a0*/  IMAD R55, R10, 0x2000, R155 ;  /* 0x000020000a377824 */ /* 0x000fe200078e029b */
[----:B------:R-:W-:Y:S01]  /*26b0*/  MOV R44, R22 ;  /* 0x00000016002c7202 */ /* 0x000fe20000000f00 */
[----:B--2---:R-:W-:Y:S01]  /*26c0*/  FADD R52, R45, R52 ;  /* 0x000000342d347221 */ /* 0x004fe20000000000 */
[----:B------:R-:W1:Y:S01]  /*26d0*/  SHFL.BFLY PT, R51, R50, 0x1, 0x1f ;  /* 0x0c201f0032337f89 */ /* 0x000e6200000e0000 */
[----:B------:R-:W-:Y:S01]  /*26e0*/  IMAD.X R47, R11, 0x1, R5, P0 ;  /* 0x000000010b2f7824 */ /* 0x000fe200000e0605 */
[----:B------:R-:W-:Y:S01]  /*26f0*/  ISETP.GE.U32.AND P0, PT, R16, 0xfc0, PT ;  /* 0x00000fc01000780c */ /* 0x000fe20003f06070 */
[----:B------:R-:W-:Y:S01]  /*2700*/  IMAD.MOV.U32 R45, RZ, RZ, R11 ;  /* 0x000000ffff2d7224 */ /* 0x000fe200078e000b */
[----:B------:R-:W2:Y:S01]  /*2710*/  SHFL.BFLY PT, R53, R52, 0x1, 0x1f ;  /* 0x0c201f0034357f89 */ /* 0x000ea200000e0000 */
[C---:B------:R-:W-:Y:S03]  /*2720*/  HMMA.16816.F32 R56, R68.reuse, R94, R116 ;  /* 0x0000005e4438723c */ /* 0x040fe60000001874 */
[----:B------:R3:W-:Y:S04]  /*2730*/  LDGSTS.E.BYPASS.128 [R55], [R40.64], !P1 ;  /* 0x0000000028377fae */ /* 0x0007e8000c901c46 */
[----:B------:R4:W-:Y:S01]  /*2740*/  LDGSTS.E.BYPASS.128 [R55+0x1000], [R42.64], !P1 ;  /* 0x010000002a377fae */ /* 0x0009e2000c901c46 */
[C---:B------:R-:W-:Y:S03]  /*2750*/  HMMA.16816.F32 R88, R68.reuse, R74, R88 ;  /* 0x0000004a4458723c */ /* 0x040fe60000001858 */
[----:B------:R-:W0:Y:S04]  /*2760*/  LDGDEPBAR ;  /* 0x00000000000079af */ /* 0x000e280000000000 */
[----:B------:R5:W-:Y:S01]  /*2770*/  LDGSTS.E.BYPASS.128 [R55+0x6000], [R46.64], !P1 ;  /* 0x060000002e377fae */ /* 0x000be2000c901c46 */
[----:B------:R-:W-:Y:S01]  /*2780*/  HMMA.16816.F32 R92, R68, R98, R108 ;  /* 0x00000062445c723c */ /* 0x000fe2000000186c */
[----:B---3--:R-:W-:Y:S01]  /*2790*/  MOV R40, R18 ;  /* 0x0000001200287202 */ /* 0x008fe20000000f00 */
[----:B------:R-:W-:Y:S01]  /*27a0*/  IMAD.MOV.U32 R41, RZ, RZ, R39 ;  /* 0x000000ffff297224 */ /* 0x000fe200078e0027 */
[----:B----4-:R-:W-:Y:S01]  /*27b0*/  MOV R42, R20 ;  /* 0x00000014002a7202 */ /* 0x010fe20000000f00 */
[----:B------:R-:W-:Y:S01]  /*27c0*/  IMAD.MOV.U32 R43, RZ, RZ, R15 ;  /* 0x000000ffff2b7224 */ /* 0x000fe200078e000f */
[----:B------:R3:W-:Y:S01]  /*27d0*/  LDGSTS.E.BYPASS.128 [R55+0x7000], [R48.64], !P1 ;  /* 0x0700000030377fae */ /* 0x0007e2000c901c46 */
[----:B-1----:R-:W-:-:S02]  /*27e0*/  FADD R51, R50, R51 ;  /* 0x0000003332337221 */ /* 0x002fc40000000000 */
[----:B------:R-:W-:Y:S01]  /*27f0*/  IMAD.MOV.U32 R69, RZ, RZ, 0x80 ;  /* 0x00000080ff457424 */ /* 0x000fe200078e00ff */
[----:B------:R-:W0:Y:S01]  /*2800*/  LDGDEPBAR ;  /* 0x00000000000079af */ /* 0x000e220000000000 */
[----:B--2---:R-:W-:Y:S01]  /*2810*/  FADD R53, R52, R53 ;  /* 0x0000003534357221 */ /* 0x004fe20000000000 */
[----:B-----5:R-:W-:Y:S01]  /*2820*/  MOV R46, R24 ;  /* 0x00000018002e7202 */ /* 0x020fe20000000f00 */
[----:B------:R-:W-:Y:S02]  /*2830*/  IMAD.MOV.U32 R47, RZ, RZ, R13 ;  /* 0x000000ffff2f7224 */ /* 0x000fe400078e000d */
[----:B------:R-:W-:-:S04]  /*2840*/  IMAD.WIDE R40, R69, c[0x0][0x1b0], R40 ;  /* 0x00006c0045287a25 */ /* 0x000fc800078e0228 */
[----:B------:R-:W-:Y:S01]  /*2850*/  IMAD.WIDE R42, R69, c[0x0][0x1a4], R42 ;  /* 0x00006900452a7a25 */ /* 0x000fe200078e022a */
[----:B------:R-:W-:-:S03]  /*2860*/  MOV R18, R40 ;  /* 0x0000002800127202 */ /* 0x000fc60000000f00 */
[----:B------:R-:W-:Y:S01]  /*2870*/  IMAD.WIDE R44, R69, c[0x0][0x1b0], R44 ;  /* 0x00006c00452c7a25 */ /* 0x000fe200078e022c */
[----:B------:R-:W-:-:S03]  /*2880*/  MOV R20, R42 ;  /* 0x0000002a00147202 */ /* 0x000fc60000000f00 */
[----:B------:R-:W-:Y:S01]  /*2890*/  IMAD.WIDE R46, R69, c[0x0][0x1a4], R46 ;  /* 0x00006900452e7a25 */ /* 0x000fe200078e022e */
[----:B------:R-:W-:-:S03]  /*28a0*/  MOV R22, R44 ;  /* 0x0000002c00167202 */ /* 0x000fc60000000f00 */
[----:B------:R-:W-:Y:S01]  /*28b0*/  IMAD.MOV.U32 R39, RZ, RZ, R41 ;  /* 0x000000ffff277224 */ /* 0x000fe200078e0029 */
[----:B------:R-:W-:Y:S01]  /*28c0*/  MOV R24, R46 ;  /* 0x0000002e00187202 */ /* 0x000fe20000000f00 */
[----:B------:R-:W-:Y:S02]  /*28d0*/  IMAD.MOV.U32 R15, RZ, RZ, R43 ;  /* 0x000000ffff0f7224 */ /* 0x000fe400078e002b */
[----:B------:R-:W-:Y:S02]  /*28e0*/  IMAD.MOV.U32 R11, RZ, RZ, R45 ;  /* 0x000000ffff0b7224 */ /* 0x000fe400078e002d */
[----:B------:R-:W-:Y:S02]  /*28f0*/  IMAD.MOV.U32 R13, RZ, RZ, R47 ;  /* 0x000000ffff0d7224 */ /* 0x000fe400078e002f */
[----:B------:R-:W-:Y:S02]  /*2900*/  FFMA R12, R125, R12, R51 ;  /* 0x0000000c7d0c7223 */ /* 0x000fe40000000033 */
[----:B------:R-:W-:Y:S01]  /*2910*/  FFMA R37, R120, R37, R53 ;  /* 0x0000002578257223 */ /* 0x000fe20000000035 */
[----:B---3--:R-:W-:Y:S01]  /*2920*/  @P0 CALL.REL.NOINC `(.L_x_0) ;  /* 0x0000001000000944 */ /* 0x008fe20003c00000 */
[----:B------:R-:W-:Y:S05]  /*2930*/  BRA `(.L_x_1) ;  /* 0xffffe89000007947 */ /* 0x000fea000383ffff */
.L_x_0:
[C---:B------:R-:W-:Y:S01]  /*2940*/  FMUL R11, R12.reuse, 8388608 ;  /* 0x4b0000000c0b7820 */ /* 0x040fe20000400000 */
[C---:B------:R-:W-:Y:S01]  /*2950*/  FSETP.GEU.AND P3, PT, R12.reuse, 1.175494350822287508e-38, PT ;  /* 0x008000000c00780b */ /* 0x040fe20003f6e000 */
[C---:B------:R-:W-:Y:S01]  /*2960*/  FMUL R13, R12.reuse, 0.25 ;  /* 0x3e8000000c0d7820 */ /* 0x040fe20000400000 */
[C---:B------:R-:W-:Y:S01]  /*2970*/  FSETP.GT.AND P1, PT, |R12|.reuse, 8.50705917302346158658e+37, PT ;  /* 0x7e8000000c00780b */ /* 0x040fe20003f24200 */
[----:B------:R-:W-:Y:S01]  /*2980*/  FMUL R10, R61, 0.25 ;  /* 0x3e8000003d0a7820 */ /* 0x000fe20000400000 */
[----:B------:R-:W-:Y:S01]  /*2990*/  FSETP.GEU.AND P0, PT, |R12|, 1.175494350822287508e-38, PT ;  /* 0x008000000c00780b */ /* 0x000fe20003f0e200 */
[----:B------:R-:W-:Y:S01]  /*29a0*/  FMUL R15, R60, 0.25 ;  /* 0x3e8000003c0f7820 */ /* 0x000fe20000400000 */
[-C--:B------:R-:W-:Y:S01]  /*29b0*/  FSEL R42, R11, R12.reuse, !P3 ;  /* 0x0000000c0b2a7208 */ /* 0x080fe20005800000 */
[----:B------:R-:W-:Y:S01]  /*29c0*/  FMUL R11, R100, 0.25 ;  /* 0x3e800000640b7820 */ /* 0x000fe20000400000 */
[----:B------:R-:W-:Y:S01]  /*29d0*/  FSEL R20, R13, R12, P1 ;  /* 0x0000000c0d147208 */ /* 0x000fe20000800000 */
        /* <DEDUP_REMOVED lines=25> */
[C---:B------:R-:W-:Y:S01]  /*2b70*/  FSETP.GEU.AND P4, PT, R37.reuse, 1.175494350822287508e-38, PT ;  /* 0x008000002500780b */ /* 0x040fe20003f8e000 */
[C---:B------:R-:W-:Y:S01]  /*2b80*/  FMUL R10, R37.reuse, 8388608 ;  /* 0x4b000000250a7820 */ /* 0x040fe20000400000 */
[C---:B------:R-:W-:Y:S01]  /*2b90*/  FSETP.GT.AND P2, PT, |R37|.reuse, 8.50705917302346158658e+37, PT ;  /* 0x7e8000002500780b */ /* 0x040fe20003f44200 */
        /* <DEDUP_REMOVED lines=18> */
[----:B------:R-:W-:Y:S01]  /*2cc0*/  IMAD.SHL.U32 R38, R2, 0x2, RZ ;  /* 0x0000000202267824 */ /* 0x000fe200078e00ff */
[----:B------:R-:W-:Y:S01]  /*2cd0*/  FSEL R28, R12, R67, P2 ;  /* 0x000000430c1c7208 */ /* 0x000fe20001000000 */
[----:B------:R-:W-:Y:S01]  /*2ce0*/  FMUL R12, R87, 0.25 ;  /* 0x3e800000570c7820 */ /* 0x000fe20000400000 */
[----:B------:R-:W-:Y:S01]  /*2cf0*/  IADD3 R10, R42, -0x3f3504f3, RZ ;  /* 0xc0cafb0d2a0a7810 */ /* 0x000fe20007ffe0ff */
[----:B------:R-:W-:Y:S01]  /*2d00*/  FMUL R34, R59, 0.25 ;  /* 0x3e8000003b227820 */ /* 0x000fe20000400000 */
[----:B------:R-:W-:Y:S01]  /*2d10*/  FSEL R78, R11, R78, P2 ;  /* 0x0000004e0b4e7208 */ /* 0x000fe20001000000 */
[----:B------:R-:W-:-:S04]  /*2d20*/  DEPBAR.LE SB0, 0x0 ;  /* 0x000080000000791a */ /* 0x000fc80000000000 */
[----:B------:R-:W-:Y:S01]  /*2d30*/  IADD3 R11, R43, -0x3f3504f3, RZ ;  /* 0xc0cafb0d2b0b7810 */ /* 0x000fe20007ffe0ff */
[----:B------:R-:W-:Y:S01]  /*2d40*/  @!P0 FMUL R20, R20, 16777216 ;  /* 0x4b80000014148820 */ /* 0x000fe20000400000 */
[----:B------:R-:W-:Y:S01]  /*2d50*/  FSEL R30, R12, R87, P2 ;  /* 0x000000570c1e7208 */ /* 0x000fe20001000000 */
[----:B------:R-:W-:Y:S01]  /*2d60*/  @!P0 FMUL R21, R21, 16777216 ;  /* 0x4b80000015158820 */ /* 0x000fe20000400000 */
[----:B------:R-:W-:Y:S01]  /*2d70*/  FSEL R102, R13, R102, P2 ;  /* 0x000000660d667208 */ /* 0x000fe20001000000 */
[----:B------:R-:W-:Y:S01]  /*2d80*/  FMUL R13, R66, 0.25 ;  /* 0x3e800000420d7820 */ /* 0x000fe20000400000 */
[----:B------:R-:W-:Y:S01]  /*2d90*/  LOP3.LUT R12, R10, 0xff800000, RZ, 0xc0, !PT ;  /* 0xff8000000a0c7812 */ /* 0x000fe200078ec0ff */
[----:B------:R-:W-:Y:S01]  /*2da0*/  @!P0 FMUL R61, R61, 16777216 ;  /* 0x4b8000003d3d8820 */ /* 0x000fe20000400000 */
[----:B------:R-:W-:Y:S01]  /*2db0*/  FSEL R22, R14, R63, P2 ;  /* 0x0000003f0e167208 */ /* 0x000fe20001000000 */
[----:B------:R-:W-:Y:S01]  /*2dc0*/  FMUL R14, R91, 0.25 ;  /* 0x3e8000005b0e7820 */ /* 0x000fe20000400000 */
[----:B------:R-:W-:Y:S01]  /*2dd0*/  FSEL R24, R16, R103, P2 ;  /* 0x0000006710187208 */ /* 0x000fe20001000000 */
[----:B------:R-:W-:Y:S01]  /*2de0*/  IMAD.IADD R10, R42, 0x1, -R12 ;  /* 0x000000012a0a7824 */ /* 0x000fe200078e0a0c */
[----:B------:R-:W-:Y:S01]  /*2df0*/  LOP3.LUT R16, R11, 0xff800000, RZ, 0xc0, !PT ;  /* 0xff8000000b107812 */ /* 0x000fe200078ec0ff */
[----:B------:R-:W-:Y:S01]  /*2e00*/  @!P0 FMUL R23, R23, 16777216 ;  /* 0x4b80000017178820 */ /* 0x000fe20000400000 */
[----:B------:R-:W-:Y:S01]  /*2e10*/  FSEL R66, R13, R66, P2 ;  /* 0x000000420d427208 */ /* 0x000fe20001000000 */
[----:B------:R-:W-:Y:S01]  /*2e20*/  FMUL R13, R90, 0.25 ;  /* 0x3e8000005a0d7820 */ /* 0x000fe20000400000 */
[----:B------:R-:W-:Y:S01]  /*2e30*/  IADD3 R11, R43, -R16, RZ ;  /* 0x800000102b0b7210 */ /* 0x000fe20007ffe0ff */
[----:B------:R-:W-:Y:S01]  /*2e40*/  @!P0 FMUL R101, R101, 16777216 ;  /* 0x4b80000065658820 */ /* 0x000fe20000400000 */
[----:B------:R-:W-:Y:S01]  /*2e50*/  FSEL R32, R14, R91, P2 ;  /* 0x0000005b0e207208 */ /* 0x000fe20001000000 */
[----:B------:R-:W-:Y:S01]  /*2e60*/  FADD R14, R10, -1 ;  /* 0xbf8000000a0e7421 */ /* 0x000fe20000000000 */
[----:B------:R-:W-:Y:S01]  /*2e70*/  MOV R17, 0x3dc6b27f ;  /* 0x3dc6b27f00117802 */ /* 0x000fe20000000f00 */
[----:B------:R-:W-:Y:S01]  /*2e80*/  FADD R18, R11, -1 ;  /* 0xbf8000000b127421 */ /* 0x000fe20000000000 */
[----:B------:R-:W-:Y:S01]  /*2e90*/  FSEL R90, R13, R90, P2 ;  /* 0x0000005a0d5a7208 */ /* 0x000fe20001000000 */
[----:B------:R-:W-:Y:S01]  /*2ea0*/  FMUL R13, R58, 0.25 ;  /* 0x3e8000003a0d7820 */ /* 0x000fe20000400000 */
[----:B------:R-:W-:Y:S01]  /*2eb0*/  FSEL R86, R15, R86, P2 ;  /* 0x000000560f567208 */ /* 0x000fe20001000000 */
[----:B------:R-:W-:Y:S01]  /*2ec0*/  FFMA.FTZ R11, R14, R17, -0.16845393180847167969 ;  /* 0xbe2c7f300e0b7423 */ /* 0x000fe20000010011 */
[----:B------:R-:W-:Y:S01]  /*2ed0*/  LOP3.LUT R40, R2, 0x1c, RZ, 0xc0, !PT ;  /* 0x0000001c02287812 */ /* 0x000fe200078ec0ff */
[----:B------:R-:W-:Y:S01]  /*2ee0*/  FMUL R15, R94, 0.25 ;  /* 0x3e8000005e0f7820 */ /* 0x000fe20000400000 */
[----:B------:R-:W-:Y:S01]  /*2ef0*/  FSEL R58, R13, R58, P2 ;  /* 0x0000003a0d3a7208 */ /* 0x000fe20001000000 */
[----:B------:R-:W-:Y:S01]  /*2f00*/  FFMA.FTZ R11, R14, R11, 0.1716887056827545166 ;  /* 0x3e2fcf2a0e0b7423 */ /* 0x000fe2000001000b */
[----:B------:R-:W-:Y:S01]  /*2f10*/  MOV R19, 0x4 ;  /* 0x0000000400137802 */ /* 0x000fe20000000f00 */
[----:B------:R-:W-:Y:S01]  /*2f20*/  FFMA.FTZ R13, R18, R17, -0.16845393180847167969 ;  /* 0xbe2c7f30120d7423 */ /* 0x000fe20000010011 */
[----:B------:R-:W-:Y:S01]  /*2f30*/  FSEL R94, R15, R94, P2 ;  /* 0x0000005e0f5e7208 */ /* 0x000fe20001000000 */
[----:B------:R-:W-:Y:S01]  /*2f40*/  FFMA.FTZ R11, R14, R11, -0.17900948226451873779 ;  /* 0xbe374e430e0b7423 */ /* 0x000fe2000001000b */
[----:B------:R-:W-:Y:S01]  /*2f50*/  LOP3.LUT R15, R38, 0xc0, RZ, 0xc0, !PT ;  /* 0x000000c0260f7812 */ /* 0x000fe200078ec0ff */
[----:B------:R-:W-:Y:S01]  /*2f60*/  FFMA.FTZ R13, R18, R13, 0.1716887056827545166 ;  /* 0x3e2fcf2a120d7423 */ /* 0x000fe2000001000d */
[----:B------:R-:W-:Y:S01]  /*2f70*/  FSEL R34, R34, R59, P2 ;  /* 0x0000003b22227208 */ /* 0x000fe20001000000 */
[----:B------:R-:W-:Y:S01]  /*2f80*/  FFMA.FTZ R11, R14, R11, 0.20512372255325317383 ;  /* 0x3e520bf40e0b7423 */ /* 0x000fe2000001000b */
[----:B------:R-:W-:Y:S01]  /*2f90*/  IADD3 R39, R15, R40, RZ ;  /* 0x000000280f277210 */ /* 0x000fe20007ffe0ff */
[----:B------:R-:W-:Y:S01]  /*2fa0*/  FFMA.FTZ R13, R18, R13, -0.17900948226451873779 ;  /* 0xbe374e43120d7423 */ /* 0x000fe2000001000d */
[----:B------:R-:W-:Y:S01]  /*2fb0*/  MUFU.RCP R20, R20 ;  /* 0x0000001400147308 */ /* 0x000fe20000001000 */
[----:B------:R-:W-:Y:S01]  /*2fc0*/  FFMA.FTZ R11, R14, R11, -0.24046532809734344482 ;  /* 0xbe763c8b0e0b7423 */ /* 0x000fe2000001000b */
[----:B------:R-:W-:Y:S01]  /*2fd0*/  LOP3.LUT R161, R161, 0x7f, R2, 0xf8, !PT ;  /* 0x0000007fa1a17812 */ /* 0x000fe200078ef802 */
[----:B------:R-:W-:Y:S01]  /*2fe0*/  FFMA.FTZ R13, R18, R13, 0.20512372255325317383 ;  /* 0x3e520bf4120d7423 */ /* 0x000fe2000001000d */
[----:B------:R-:W-:Y:S01]  /*2ff0*/  ULDC UR4, c[0x0][0x1bc] ;  /* 0x00006f0000047ab9 */ /* 0x000fe20000000800 */
[----:B------:R-:W-:Y:S01]  /*3000*/  FMUL R10, R95, 0.25 ;  /* 0x3e8000005f0a7820 */ /* 0x000fe20000400000 */
[----:B------:R-:W-:Y:S01]  /*3010*/  USHF.R.S32.HI UR4, URZ, 0x1f, UR4 ;  /* 0x0000001f3f047899 */ /* 0x000fe20008011404 */
[----:B------:R-:W-:-:S02]  /*3020*/  FFMA.FTZ R15, R14, R11, 0.28857114911079406738 ;  /* 0x3e93bf990e0f7423 */ /* 0x000fc4000001000b */
[----:B------:R-:W-:Y:S01]  /*3030*/  FFMA.FTZ R17, R18, R13, -0.24046532809734344482 ;  /* 0xbe763c8b12117423 */ /* 0x000fe2000001000d */
[----:B------:R-:W-:Y:S01]  /*3040*/  FSEL R36, R10, R95, P2 ;  /* 0x0000005f0a247208 */ /* 0x000fe20001000000 */
[----:B------:R-:W-:Y:S01]  /*3050*/  FFMA.FTZ R15, R14, R15, -0.36067417263984680176 ;  /* 0xbeb8aa490e0f7423 */ /* 0x000fe2000001000f */
[----:B------:R1:W2:Y:S01]  /*3060*/  I2F R13, R12 ;  /* 0x0000000c000d7306 */ /* 0x0002a20000201400 */
[----:B------:R-:W-:Y:S01]  /*3070*/  IMAD.SHL.U32 R10, R0, 0x20, RZ ;  /* 0x00000020000a7824 */ /* 0x000fe200078e00ff */
[----:B------:R-:W-:Y:S01]  /*3080*/  ISETP.GE.U32.AND P2, PT, R42, 0x7f800000, PT ;  /* 0x7f8000002a00780c */ /* 0x000fe20003f46070 */
[----:B------:R-:W-:Y:S02]  /*3090*/  FFMA.FTZ R17, R18, R17, 0.28857114911079406738 ;  /* 0x3e93bf9912117423 */ /* 0x000fe40000010011 */
[----:B------:R-:W-:Y:S02]  /*30a0*/  FFMA.FTZ R15, R14, R15, 0.48089820146560668945 ;  /* 0x3ef6384a0e0f7423 */ /* 0x000fe4000001000f */
[----:B------:R-:W-:Y:S01]  /*30b0*/  IMAD.WIDE.U32 R10, R10, R19, c[0x0][0x180] ;  /* 0x000060000a0a7625 */ /* 0x000fe200078e0013 */
[----:B-1----:R-:W-:-:S03]  /*30c0*/  FSEL R12, RZ, -23, P4 ;  /* 0xc1b80000ff0c7808 */ /* 0x002fc60002000000 */
[----:B------:R-:W-:Y:S02]  /*30d0*/  FFMA.FTZ R19, R18, R17, -0.36067417263984680176 ;  /* 0xbeb8aa4912137423 */ /* 0x000fe40000010011 */
[----:B------:R-:W-:Y:S01]  /*30e0*/  IMAD.SHL.U32 R0, R2, 0x10, RZ ;  /* 0x0000001002007824 */ /* 0x000fe200078e00ff */
[----:B------:R-:W1:Y:S01]  /*30f0*/  I2F R17, R16 ;  /* 0x0000001000117306 */ /* 0x000e620000201400 */
[----:B------:R-:W-:Y:S02]  /*3100*/  FFMA.FTZ R15, R14, R15, -0.72134751081466674805 ;  /* 0xbf38aa3b0e0f7423 */ /* 0x000fe4000001000f */
[----:B------:R-:W-:Y:S01]  /*3110*/  FFMA.FTZ R19, R18, R19, 0.48089820146560668945 ;  /* 0x3ef6384a12137423 */ /* 0x000fe20000010013 */
[----:B------:R-:W-:Y:S01]  /*3120*/  LOP3.LUT R41, R0, 0xc0, RZ, 0xc0, !PT ;  /* 0x000000c000297812 */ /* 0x000fe200078ec0ff */
[----:B------:R-:W-:Y:S01]  /*3130*/  FMUL R15, R14, R15 ;  /* 0x0000000f0e0f7220 */ /* 0x000fe20000400000 */
[----:B------:R-:W-:Y:S01]  /*3140*/  FSEL R0, RZ, -23, P3 ;  /* 0xc1b80000ff007808 */ /* 0x000fe20001800000 */
[----:B------:R-:W-:Y:S01]  /*3150*/  FFMA.FTZ R19, R18, R19, -0.72134751081466674805 ;  /* 0xbf38aa3b12137423 */ /* 0x000fe20000010013 */
[----:B------:R-:W-:Y:S01]  /*3160*/  ISETP.GE.U32.AND P3, PT, R43, 0x7f800000, PT ;  /* 0x7f8000002b00780c */ /* 0x000fe20003f66070 */
[----:B------:R-:W-:Y:S01]  /*3170*/  FMUL R15, R14, R15 ;  /* 0x0000000f0e0f7220 */ /* 0x000fe20000400000 */
[----:B------:R-:W-:Y:S01]  /*3180*/  LOP3.LUT R38, R41, 0x6, R38, 0xf8, !PT ;  /* 0x0000000629267812 */ /* 0x000fe200078ef826 */
[----:B------:R-:W-:-:S02]  /*3190*/  FMUL R19, R18, R19 ;  /* 0x0000001312137220 */ /* 0x000fc40000400000 */
[----:B--2---:R-:W-:Y:S01]  /*31a0*/  FFMA.FTZ R0, R13, 1.1920928955078125e-07, R0 ;  /* 0x340000000d007823 */ /* 0x004fe20000010000 */
[----:B------:R-:W-:Y:S01]  /*31b0*/  LEA R38, R159, R38, 0x4 ;  /* 0x000000269f267211 */ /* 0x000fe200078e20ff */
[----:B------:R-:W-:Y:S02]  /*31c0*/  FFMA.FTZ R15, R14, 1.4426950216293334961, R15 ;  /* 0x3fb8aa3b0e0f7823 */ /* 0x000fe4000001000f */
[----:B------:R-:W-:Y:S02]  /*31d0*/  @P2 IMAD.MOV.U32 R13, RZ, RZ, 0x7f800000 ;  /* 0x7f800000ff0d2424 */ /* 0x000fe400078e00ff */
[----:B------:R-:W-:Y:S02]  /*31e0*/  FMUL R19, R18, R19 ;  /* 0x0000001312137220 */ /* 0x000fe40000400000 */
[----:B------:R-:W-:Y:S01]  /*31f0*/  FADD R0, R0, R15 ;  /* 0x0000000f00007221 */ /* 0x000fe20000000000 */
[----:B------:R-:W-:Y:S01]  /*3200*/  @P3 MOV R14, 0x7f800000 ;  /* 0x7f800000000e3802 */ /* 0x000fe20000000f00 */
[----:B------:R-:W-:Y:S01]  /*3210*/  @!P0 FMUL R25, R25, 16777216 ;  /* 0x4b80000019198820 */ /* 0x000fe20000400000 */
[----:B------:R-:W-:Y:S01]  /*3220*/  LOP3.LUT R15, R154, 0xc00, RZ, 0xc0, !PT ;  /* 0x00000c009a0f7812 */ /* 0x000fe200078ec0ff */
[----:B------:R-:W-:-:S02]  /*3230*/  @!P0 FMUL R77, R77, 16777216 ;  /* 0x4b8000004d4d8820 */ /* 0x000fc40000400000 */
[----:B------:R-:W-:Y:S02]  /*3240*/  @!P0 FMUL R27, R27, 16777216 ;  /* 0x4b8000001b1b8820 */ /* 0x000fe40000400000 */
[----:B------:R-:W-:Y:S02]  /*3250*/  @!P0 FMUL R65, R65, 16777216 ;  /* 0x4b80000041418820 */ /* 0x000fe40000400000 */
[----:B------:R-:W-:Y:S02]  /*3260*/  @!P0 FMUL R29, R29, 16777216 ;  /* 0x4b8000001d1d8820 */ /* 0x000fe40000400000 */
[----:B------:R-:W-:Y:S02]  /*3270*/  @!P0 FMUL R85, R85, 16777216 ;  /* 0x4b80000055558820 */ /* 0x000fe40000400000 */
[----:B------:R-:W-:Y:S02]  /*3280*/  @!P0 FMUL R31, R31, 16777216 ;  /* 0x4b8000001f1f8820 */ /* 0x000fe40000400000 */
[----:B------:R-:W-:-:S02]  /*3290*/  @!P0 FMUL R89, R89, 16777216 ;  /* 0x4b80000059598820 */ /* 0x000fc40000400000 */
[----:B------:R-:W-:Y:S02]  /*32a0*/  @!P0 FMUL R33, R33, 16777216 ;  /* 0x4b80000021218820 */ /* 0x000fe40000400000 */
[----:B------:R-:W-:Y:S02]  /*32b0*/  @!P0 FMUL R57, R57, 16777216 ;  /* 0x4b80000039398820 */ /* 0x000fe40000400000 */
[----:B------:R-:W-:Y:S02]  /*32c0*/  @!P0 FMUL R35, R35, 16777216 ;  /* 0x4b80000023238820 */ /* 0x000fe40000400000 */
[----:B------:R-:W-:Y:S01]  /*32d0*/  @!P0 FMUL R93, R93, 16777216 ;  /* 0x4b8000005d5d8820 */ /* 0x000fe20000400000 */
[C---:B------:R-:W-:Y:S01]  /*32e0*/  FSETP.NEU.AND P0, PT, R42.reuse, RZ, PT ;  /* 0x000000ff2a00720b */ /* 0x040fe20003f0d000 */
[----:B------:R-:W-:Y:S01]  /*32f0*/  @P2 FFMA.FTZ R0, R42, R13, +INF ;  /* 0x7f8000002a002423 */ /* 0x000fe2000001000d */
[----:B------:R-:W-:Y:S01]  /*3300*/  FSETP.NEU.AND P2, PT, R43, RZ, PT ;  /* 0x000000ff2b00720b */ /* 0x000fe20003f4d000 */
[----:B-1----:R-:W-:Y:S01]  /*3310*/  FFMA.FTZ R12, R17, 1.1920928955078125e-07, R12 ;  /* 0x34000000110c7823 */ /* 0x002fe2000001000c */
[----:B------:R-:W-:Y:S01]  /*3320*/  IADD3 R13, R157, 0x1800, RZ ;  /* 0x000018009d0d7810 */ /* 0x000fe20007ffe0ff */
[----:B------:R-:W-:Y:S01]  /*3330*/  FFMA.FTZ R19, R18, 1.4426950216293334961, R19 ;  /* 0x3fb8aa3b12137823 */ /* 0x000fe20000010013 */
[----:B------:R-:W-:Y:S01]  /*3340*/  FSEL R0, R0, -INF , P0 ;  /* 0xff80000000007808 */ /* 0x000fe20000000000 */
[----:B------:R-:W-:Y:S01]  /*3350*/  @!P1 FMUL R37, R37, 16777216 ;  /* 0x4b80000025259820 */ /* 0x000fe20000400000 */
[----:B------:R-:W-:Y:S01]  /*3360*/  SHF.R.U32.HI R13, RZ, 0x2, R13 ;  /* 0x00000002ff0d7819 */ /* 0x000fe2000001160d */
[----:B------:R-:W-:Y:S01]  /*3370*/  FADD R12, R12, R19 ;  /* 0x000000130c0c7221 */ /* 0x000fe20000000000 */
[----:B------:R-:W-:Y:S01]  /*3380*/  LOP3.LUT P0, RZ, R2, 0x80, RZ, 0xc0, !PT ;  /* 0x0000008002ff7812 */ /* 0x000fe2000780c0ff */
[----:B------:R-:W-:-:S02]  /*3390*/  @P3 FFMA.FTZ R12, R43, R14, +INF ;  /* 0x7f8000002b0c3423 */ /* 0x000fc4000001000e */
[----:B------:R-:W-:Y:S01]  /*33a0*/  FADD R121, R121, R0 ;  /* 0x0000000079797221 */ /* 0x000fe20000000000 */
[----:B------:R-:W-:Y:S01]  /*33b0*/  LOP3.LUT R0, R2, 0x80, RZ, 0xc0, !PT ;  /* 0x0000008002007812 */ /* 0x000fe200078ec0ff */
[----:B------:R-:W1:Y:S01]  /*33c0*/  MUFU.RCP R37, R37 ;  /* 0x0000002500257308 */ /* 0x000e620000001000 */
[----:B------:R-:W-:Y:S01]  /*33d0*/  FSEL R12, R12, -INF , P2 ;  /* 0xff8000000c0c7808 */ /* 0x000fe20001000000 */
[----:B------:R-:W-:-:S04]  /*33e0*/  IMAD.WIDE R10, R161, 0x4, R10 ;  /* 0x00000004a10a7825 */ /* 0x000fc800078e020a */
[----:B------:R-:W-:Y:S01]  /*33f0*/  FADD R123, R123, R12 ;  /* 0x0000000c7b7b7221 */ /* 0x000fe20000000000 */
[----:B------:R-:W-:Y:S01]  /*3400*/  LOP3.LUT R12, R13, 0x7f0, RZ, 0xc0, !PT ;  /* 0x000007f00d0c7812 */ /* 0x000fe200078ec0ff */
[----:B------:R-:W-:Y:S01]  /*3410*/  IMAD R14, R0, 0x2, R39 ;  /* 0x00000002000e7824 */ /* 0x000fe200078e0227 */
[----:B------:R-:W-:Y:S01]  /*3420*/  BAR.SYNC.DEFER_BLOCKING 0x0 ;  /* 0x0000000000007b1d */ /* 0x000fe20000010000 */
[----:B------:R-:W-:Y:S01]  /*3430*/  @!P1 FMUL R78, R78, 16777216 ;  /* 0x4b8000004e4e9820 */ /* 0x000fe20000400000 */
[C---:B------:R-:W-:Y:S01]  /*3440*/  LEA R40, R157.reuse, R12, 0x1 ;  /* 0x0000000c9d287211 */ /* 0x040fe200078e08ff */
[----:B------:R-:W-:Y:S01]  /*3450*/  @!P1 FMUL R26, R26, 16777216 ;  /* 0x4b8000001a1a9820 */ /* 0x000fe20000400000 */
[----:B------:R-:W-:Y:S01]  /*3460*/  LOP3.LUT R12, R2, 0x7f, RZ, 0xc0, !PT ;  /* 0x0000007f020c7812 */ /* 0x000fe200078ec0ff */
[----:B------:R-:W-:Y:S01]  /*3470*/  FMUL R45, R20, R27 ;  /* 0x0000001b142d7220 */ /* 0x000fe20000400000 */
[----:B------:R-:W-:Y:S01]  /*3480*/  LOP3.LUT R157, R157, 0x7f8, RZ, 0xc0, !PT ;  /* 0x000007f89d9d7812 */ /* 0x000fe200078ec0ff */
[C---:B-1----:R-:W-:Y:S01]  /*3490*/  FMUL R78, R37.reuse, R78 ;  /* 0x0000004e254e7220 */ /* 0x042fe20000400000 */
[----:B------:R-:W-:Y:S01]  /*34a0*/  LOP3.LUT R2, R2, 0xf8, RZ, 0xc0, !PT ;  /* 0x000000f802027812 */ /* 0x000fe200078ec0ff */
[----:B------:R-:W-:Y:S01]  /*34b0*/  FMUL R27, R37, R26 ;  /* 0x0000001a251b7220 */ /* 0x000fe20000400000 */
[C---:B------:R-:W-:Y:S01]  /*34c0*/  LOP3.LUT R17, R157.reuse, 0x1000, RZ, 0xfc, !PT ;  /* 0x000010009d117812 */ /* 0x040fe200078efcff */
[----:B------:R-:W-:Y:S01]  /*34d0*/  FMUL R18, R20, R21 ;  /* 0x0000001514127220 */ /* 0x000fe20000400000 */
[----:B------:R-:W-:Y:S01]  /*34e0*/  IADD3 R21, R38, R15, RZ ;  /* 0x0000000f26157210 */ /* 0x000fe20007ffe0ff */
[----:B------:R-:W-:Y:S01]  /*34f0*/  @!P1 FMUL R62, R62, 16777216 ;  /* 0x4b8000003e3e9820 */ /* 0x000fe20000400000 */
[----:B------:R-:W-:Y:S01]  /*3500*/  SHF.R.U32.HI R17, RZ, 0x2, R17 ;  /* 0x00000002ff117819 */ /* 0x000fe20000011611 */
[----:B------:R-:W-:Y:S01]  /*3510*/  @!P1 FMUL R22, R22, 16777216 ;  /* 0x4b80000016169820 */ /* 0x000fe20000400000 */
[----:B------:R-:W-:Y:S01]  /*3520*/  LOP3.LUT R16, R157, 0x800, RZ, 0xfc, !PT ;  /* 0x000008009d107812 */ /* 0x000fe200078efcff */
[----:B------:R-:W-:-:S02]  /*3530*/  @!P1 FMUL R66, R66, 16777216 ;  /* 0x4b80000042429820 */ /* 0x000fc40000400000 */
[----:B------:R-:W-:Y:S01]  /*3540*/  @!P1 FMUL R28, R28, 16777216 ;  /* 0x4b8000001c1c9820 */ /* 0x000fe20000400000 */
[----:B------:R-:W-:Y:S01]  /*3550*/  SHF.R.U32.HI R16, RZ, 0x2, R16 ;  /* 0x00000002ff107819 */ /* 0x000fe20000011610 */
[----:B------:R-:W-:Y:S02]  /*3560*/  @!P1 FMUL R24, R24, 16777216 ;  /* 0x4b80000018189820 */ /* 0x000fe40000400000 */
[----:B------:R-:W-:Y:S01]  /*3570*/  FMUL R47, R20, R29 ;  /* 0x0000001d142f7220 */ /* 0x000fe20000400000 */
[----:B------:R-:W-:Y:S01]  /*3580*/  STS [R14], R121 ;  /* 0x000000790e007388 */ /* 0x000fe20000000800 */
[C---:B------:R-:W-:Y:S01]  /*3590*/  FMUL R62, R37.reuse, R62 ;  /* 0x0000003e253e7220 */ /* 0x040fe20000400000 */
[----:B------:R-:W-:Y:S01]  /*35a0*/  LOP3.LUT R16, R16, 0x3f0, RZ, 0xc0, !PT ;  /* 0x000003f010107812 */ /* 0x000fe200078ec0ff */
[----:B------:R-:W-:Y:S01]  /*35b0*/  FMUL R19, R37, R22 ;  /* 0x0000001625137220 */ /* 0x000fe20000400000 */
[----:B------:R1:W-:Y:S01]  /*35c0*/  STS [R14+0x20], R123 ;  /* 0x0000207b0e007388 */ /* 0x0003e20000000800 */
[----:B------:R-:W-:-:S02]  /*35d0*/  FMUL R41, R20, R25 ;  /* 0x0000001914297220 */ /* 0x000fc40000400000 */
[C---:B------:R-:W-:Y:S01]  /*35e0*/  FMUL R66, R37.reuse, R66 ;  /* 0x0000004225427220 */ /* 0x040fe20000400000 */
[----:B------:R-:W-:Y:S01]  /*35f0*/  BAR.SYNC.DEFER_BLOCKING 0x0 ;  /* 0x0000000000007b1d */ /* 0x000fe20000010000 */
[C---:B------:R-:W-:Y:S02]  /*3600*/  FMUL R29, R37.reuse, R28 ;  /* 0x0000001c251d7220 */ /* 0x040fe40000400000 */
[----:B------:R-:W-:Y:S02]  /*3610*/  FMUL R25, R37, R24 ;  /* 0x0000001825197220 */ /* 0x000fe40000400000 */
[----:B------:R-:W-:Y:S01]  /*3620*/  @!P1 FMUL R86, R86, 16777216 ;  /* 0x4b80000056569820 */ /* 0x000fe20000400000 */
[----:B-1----:R-:W-:Y:S01]  /*3630*/  LOP3.LUT R14, R17, 0x5f0, RZ, 0xc0, !PT ;  /* 0x000005f0110e7812 */ /* 0x002fe200078ec0ff */
[----:B------:R-:W-:Y:S01]  /*3640*/  @!P1 FMUL R30, R30, 16777216 ;  /* 0x4b8000001e1e9820 */ /* 0x000fe20000400000 */
[----:B------:R-:W-:Y:S01]  /*3650*/  F2FP.PACK_AB R17, R27, R78 ;  /* 0x0000004e1b11723e */ /* 0x000fe200000000ff */
[----:B------:R-:W-:Y:S01]  /*3660*/  FMUL R61, R20, R61 ;  /* 0x0000003d143d7220 */ /* 0x000fe20000400000 */
[----:B------:R-:W-:Y:S01]  /*3670*/  LEA R27, R0, R21, 0x5 ;  /* 0x00000015001b7211 */ /* 0x000fe200078e28ff */
[----:B------:R-:W-:-:S02]  /*3680*/  FMUL R23, R20, R23 ;  /* 0x0000001714177220 */ /* 0x000fc40000400000 */
[C---:B------:R-:W-:Y:S01]  /*3690*/  FMUL R44, R20.reuse, R101 ;  /* 0x00000065142c7220 */ /* 0x040fe20000400000 */
[----:B------:R-:W-:Y:S01]  /*36a0*/  IADD3 R24, R27, 0x200, RZ ;  /* 0x000002001b187810 */ /* 0x000fe20007ffe0ff */
[C---:B------:R-:W-:Y:S01]  /*36b0*/  FMUL R46, R20.reuse, R77 ;  /* 0x0000004d142e7220 */ /* 0x040fe20000400000 */
[----:B------:R-:W-:Y:S01]  /*36c0*/  SHF.R.U32.HI R26, RZ, 0x2, R27 ;  /* 0x00000002ff1a7819 */ /* 0x000fe2000001161b */
[C---:B------:R-:W-:Y:S02]  /*36d0*/  FMUL R48, R20.reuse, R65 ;  /* 0x0000004114307220 */ /* 0x040fe40000400000 */
[----:B------:R-:W-:Y:S01]  /*36e0*/  FMUL R50, R20, R85 ;  /* 0x0000005514327220 */ /* 0x000fe20000400000 */
[----:B------:R-:W-:Y:S01]  /*36f0*/  LOP3.LUT R28, R26, 0x77c, RZ, 0xc0, !PT ;  /* 0x0000077c1a1c7812 */ /* 0x000fe200078ec0ff */
[C---:B------:R-:W-:Y:S02]  /*3700*/  FMUL R49, R20.reuse, R31 ;  /* 0x0000001f14317220 */ /* 0x040fe40000400000 */
[C---:B------:R-:W-:Y:S01]  /*3710*/  FMUL R52, R20.reuse, R89 ;  /* 0x0000005914347220 */ /* 0x040fe20000400000 */
[----:B------:R1:W2:Y:S01]  /*3720*/  LDS R13, [R12.X4] ;  /* 0x000000000c0d7984 */ /* 0x0002a20000004800 */
[----:B------:R-:W-:Y:S01]  /*3730*/  FMUL R51, R20, R33 ;  /* 0x0000002114337220 */ /* 0x000fe20000400000 */
[----:B------:R-:W-:Y:S01]  /*3740*/  F2FP.PACK_AB R0, R50, R47 ;  /* 0x0000002f3200723e */ /* 0x000fe200000000ff */
[----:B------:R-:W-:Y:S01]  /*3750*/  FMUL R54, R20, R57 ;  /* 0x0000003914367220 */ /* 0x000fe20000400000 */
[----:B------:R-:W-:Y:S01]  /*3760*/  F2FP.PACK_AB R21, R52, R49 ;  /* 0x000000313415723e */ /* 0x000fe200000000ff */
[----:B------:R-:W-:-:S02]  /*3770*/  FMUL R53, R20, R35 ;  /* 0x0000002314357220 */ /* 0x000fc40000400000 */
[----:B------:R-:W-:Y:S01]  /*3780*/  FMUL R56, R20, R93 ;  /* 0x0000005d14387220 */ /* 0x000fe20000400000 */
[----:B-1----:R-:W-:Y:S01]  /*3790*/  F2FP.PACK_AB R12, R19, R62 ;  /* 0x0000003e130c723e */ /* 0x002fe200000000ff */
[----:B------:R-:W-:Y:S01]  /*37a0*/  @!P1 FMUL R102, R102, 16777216 ;  /* 0x4b80000066669820 */ /* 0x000fe20000400000 */
[----:B------:R-:W-:Y:S01]  /*37b0*/  F2FP.PACK_AB R19, R29, R66 ;  /* 0x000000421d13723e */ /* 0x000fe200000000ff */
[----:B------:R-:W-:Y:S01]  /*37c0*/  @!P1 FMUL R90, R90, 16777216 ;  /* 0x4b8000005a5a9820 */ /* 0x000fe20000400000 */
[----:B------:R-:W-:Y:S01]  /*37d0*/  SHF.R.U32.HI R29, RZ, 0x2, R24 ;  /* 0x00000002ff1d7819 */ /* 0x000fe20000011618 */
[----:B------:R-:W-:Y:S02]  /*37e0*/  @!P1 FMUL R32, R32, 16777216 ;  /* 0x4b80000020209820 */ /* 0x000fe40000400000 */
[----:B------:R-:W-:Y:S02]  /*37f0*/  @!P1 FMUL R58, R58, 16777216 ;  /* 0x4b8000003a3a9820 */ /* 0x000fe40000400000 */
[----:B------:R-:W-:-:S02]  /*3800*/  @!P1 FMUL R34, R34, 16777216 ;  /* 0x4b80000022229820 */ /* 0x000fc40000400000 */
[----:B------:R-:W-:Y:S02]  /*3810*/  @!P1 FMUL R94, R94, 16777216 ;  /* 0x4b8000005e5e9820 */ /* 0x000fe40000400000 */
[----:B------:R-:W-:Y:S02]  /*3820*/  @!P1 FMUL R36, R36, 16777216 ;  /* 0x4b80000024249820 */ /* 0x000fe40000400000 */
[C---:B------:R-:W-:Y:S02]  /*3830*/  FMUL R20, R37.reuse, R86 ;  /* 0x0000005625147220 */ /* 0x040fe40000400000 */
[----:B------:R-:W-:Y:S01]  /*3840*/  FMUL R31, R37, R30 ;  /* 0x0000001e251f7220 */ /* 0x000fe20000400000 */
[----:B------:R-:W-:Y:S01]  /*3850*/  LOP3.LUT R30, R29, 0x3ffffffe, RZ, 0xc0, !PT ;  /* 0x3ffffffe1d1e7812 */ /* 0x000fe200078ec0ff */
[----:B------:R-:W-:Y:S02]  /*3860*/  IMAD.SHL.U32 R157, R157, 0x2, RZ ;  /* 0x000000029d9d7824 */ /* 0x000fe400078e00ff */
[----:B------:R-:W-:Y:S01]  /*3870*/  FMUL R102, R37, R102 ;  /* 0x0000006625667220 */ /* 0x000fe20000400000 */
[----:B------:R-:W-:Y:S01]  /*3880*/  F2FP.PACK_AB R20, R31, R20 ;  /* 0x000000141f14723e */ /* 0x000fe200000000ff */
[----:B------:R-:W-:Y:S01]  /*3890*/  FMUL R22, R37, R90 ;  /* 0x0000005a25167220 */ /* 0x000fe20000400000 */
[----:B------:R-:W-:Y:S01]  /*38a0*/  LEA R31, R27, R30, 0x1 ;  /* 0x0000001e1b1f7211 */ /* 0x000fe200078e08ff */
[----:B------:R-:W-:Y:S01]  /*38b0*/  FMUL R35, R37, R32 ;  /* 0x0000002025237220 */ /* 0x000fe20000400000 */
[----:B------:R-:W-:Y:S01]  /*38c0*/  LOP3.LUT R32, R29, 0x3ffffff0, RZ, 0xc0, !PT ;  /* 0x3ffffff01d207812 */ /* 0x000fe200078ec0ff */
[----:B------:R-:W-:Y:S01]  /*38d0*/  FMUL R58, R37, R58 ;  /* 0x0000003a253a7220 */ /* 0x000fe20000400000 */
[----:B------:R-:W-:Y:S01]  /*38e0*/  F2FP.PACK_AB R15, R25, R102 ;  /* 0x00000066190f723e */ /* 0x000fe200000000ff */
[----:B------:R-:W-:Y:S01]  /*38f0*/  FMUL R43, R37, R34 ;  /* 0x00000022252b7220 */ /* 0x000fe20000400000 */
[----:B------:R-:W-:Y:S01]  /*3900*/  F2FP.PACK_AB R22, R35, R22 ;  /* 0x000000162316723e */ /* 0x000fe200000000ff */
[C---:B------:R-:W-:Y:S01]  /*3910*/  FMUL R94, R37.reuse, R94 ;  /* 0x0000005e255e7220 */ /* 0x040fe20000400000 */
[----:B--2---:R1:W-:Y:S01]  /*3920*/  @!P0 STG.E [R10.64], R13 ;  /* 0x0000000d0a008986 */ /* 0x0043e2000c101906 */
[----:B------:R-:W-:Y:S01]  /*3930*/  FMUL R37, R37, R36 ;  /* 0x0000002425257220 */ /* 0x000fe20000400000 */
[----:B------:R-:W-:Y:S01]  /*3940*/  IADD3 R36, R157, R16, RZ ;  /* 0x000000109d247210 */ /* 0x000fe20007ffe0ff */
[----:B------:R-:W-:Y:S01]  /*3950*/  IMAD R33, R2, 0x2, R157 ;  /* 0x0000000202217824 */ /* 0x000fe200078e029d */
[----:B------:R-:W-:Y:S01]  /*3960*/  F2FP.PACK_AB R2, R61, R18 ;  /* 0x000000123d02723e */ /* 0x000fe200000000ff */
[----:B------:R-:W-:Y:S01]  /*3970*/  IMAD R29, R27, 0x2, R28 ;  /* 0x000000021b1d7824 */ /* 0x000fe200078e021c */
[----:B------:R-:W-:Y:S01]  /*3980*/  BAR.SYNC.DEFER_BLOCKING 0x0 ;  /* 0x0000000000007b1d */ /* 0x000fe20000010000 */
[----:B------:R-:W-:Y:S01]  /*3990*/  IMAD.IADD R157, R157, 0x1, R14 ;  /* 0x000000019d9d7824 */ /* 0x000fe200078e020e */
[----:B------:R-:W-:-:S02]  /*39a0*/  F2FP.PACK_AB R14, R44, R23 ;  /* 0x000000172c0e723e */ /* 0x000fc400000000ff */
[----:B------:R-:W-:Y:S02]  /*39b0*/  LEA R27, R27, R32, 0x1 ;  /* 0x000000201b1b7211 */ /* 0x000fe400078e08ff */
[----:B------:R-:W-:Y:S01]  /*39c0*/  F2FP.PACK_AB R16, R46, R41 ;  /* 0x000000292e10723e */ /* 0x000fe200000000ff */
[----:B-1----:R-:W-:Y:S01]  /*39d0*/  IMAD.WIDE.U32 R10, R7, c[0x0][0x1bc], RZ ;  /* 0x00006f00070a7a25 */ /* 0x002fe200078e00ff */
[----:B------:R-:W-:Y:S02]  /*39e0*/  F2FP.PACK_AB R18, R48, R45 ;  /* 0x0000002d3012723e */ /* 0x000fe400000000ff */
[----:B------:R-:W-:Y:S02]  /*39f0*/  F2FP.PACK_AB R23, R54, R51 ;  /* 0x000000333617723e */ /* 0x000fe400000000ff */
[----:B------:R-:W-:Y:S02]  /*3a00*/  F2FP.PACK_AB R24, R43, R58 ;  /* 0x0000003a2b18723e */ /* 0x000fe400000000ff */
[----:B------:R-:W-:-:S02]  /*3a10*/  F2FP.PACK_AB R25, R56, R53 ;  /* 0x000000353819723e */ /* 0x000fc400000000ff */
[----:B------:R-:W-:Y:S02]  /*3a20*/  F2FP.PACK_AB R26, R37, R94 ;  /* 0x0000005e251a723e */ /* 0x000fe400000000ff */
[----:B------:R-:W-:Y:S01]  /*3a30*/  IADD3 R41, P0, R4, c[0x0][0x188], RZ ;  /* 0x0000620004297a10 */ /* 0x000fe20007f1e0ff */
[----:B------:R-:W-:Y:S04]  /*3a40*/  STS [R29], R2 ;  /* 0x000000021d007388 */ /* 0x000fe80000000800 */
[----:B------:R1:W-:Y:S04]  /*3a50*/  STS [R31+0x400], R12 ;  /* 0x0004000c1f007388 */ /* 0x0003e80000000800 */
[----:B------:R2:W-:Y:S04]  /*3a60*/  STS [R29+0x10], R14 ;  /* 0x0000100e1d007388 */ /* 0x0005e80000000800 */
[----:B------:R-:W-:Y:S01]  /*3a70*/  STS [R27+0x410], R15 ;  /* 0x0004100f1b007388 */ /* 0x000fe20000000800 */
[----:B-1----:R-:W-:-:S03]  /*3a80*/  IMAD.WIDE.U32 R12, R9, c[0x0][0x1bc], RZ ;  /* 0x00006f00090c7a25 */ /* 0x002fc600078e00ff */
[----:B------:R-:W-:Y:S01]  /*3a90*/  STS [R29+0x20], R16 ;  /* 0x000020101d007388 */ /* 0x000fe20000000800 */
[----:B--2---:R-:W-:-:S03]  /*3aa0*/  SHF.L.U32 R14, R156, 0x1, RZ ;  /* 0x000000019c0e7819 */ /* 0x004fc600000006ff */
[----:B------:R-:W-:Y:S04]  /*3ab0*/  STS [R27+0x420], R17 ;  /* 0x000420111b007388 */ /* 0x000fe80000000800 */
[----:B------:R-:W-:Y:S04]  /*3ac0*/  STS [R29+0x30], R18 ;  /* 0x000030121d007388 */ /* 0x000fe80000000800 */
[----:B------:R-:W-:Y:S04]  /*3ad0*/  STS [R27+0x430], R19 ;  /* 0x000430131b007388 */ /* 0x000fe80000000800 */
[----:B------:R1:W-:Y:S04]  /*3ae0*/  STS [R29+0x40], R0 ;  /* 0x000040001d007388 */ /* 0x0003e80000000800 */
[----:B------:R-:W-:Y:S04]  /*3af0*/  STS [R27+0x440], R20 ;  /* 0x000440141b007388 */ /* 0x000fe80000000800 */
[----:B------:R-:W-:Y:S01]  /*3b00*/  STS [R29+0x50], R21 ;  /* 0x000050151d007388 */ /* 0x000fe20000000800 */
[----:B-1----:R-:W-:-:S03]  /*3b10*/  IMAD R0, R3, c[0x0][0x1bc], RZ ;  /* 0x00006f0003007a24 */ /* 0x002fc600078e02ff */
[----:B------:R-:W-:Y:S01]  /*3b20*/  STS [R27+0x450], R22 ;  /* 0x000450161b007388 */ /* 0x000fe20000000800 */
[----:B------:R-:W-:-:S03]  /*3b30*/  IMAD.WIDE.U32 R2, R6, c[0x0][0x1bc], RZ ;  /* 0x00006f0006027a25 */ /* 0x000fc600078e00ff */
[----:B------:R-:W-:Y:S01]  /*3b40*/  STS [R29+0x60], R23 ;  /* 0x000060171d007388 */ /* 0x000fe20000000800 */
[--C-:B------:R-:W-:Y:S02]  /*3b50*/  IMAD R15, R6, UR4, R0.reuse ;  /* 0x00000004060f7c24 */ /* 0x100fe4000f8e0200 */
[----:B------:R-:W-:Y:S01]  /*3b60*/  IMAD R31, R8, UR4, R0 ;  /* 0x00000004081f7c24 */ /* 0x000fe2000f8e0200 */
[----:B------:R1:W-:Y:S01]  /*3b70*/  STS [R27+0x460], R24 ;  /* 0x000460181b007388 */ /* 0x0003e20000000800 */
[----:B------:R-:W-:-:S03]  /*3b80*/  IMAD.IADD R3, R3, 0x1, R15 ;  /* 0x0000000103037824 */ /* 0x000fc600078e020f */
[----:B------:R2:W-:Y:S04]  /*3b90*/  STS [R29+0x70], R25 ;  /* 0x000070191d007388 */ /* 0x0005e80000000800 */
[----:B------:R3:W-:Y:S01]  /*3ba0*/  STS [R27+0x470], R26 ;  /* 0x0004701a1b007388 */ /* 0x0007e20000000800 */
[----:B-1----:R-:W-:-:S03]  /*3bb0*/  IADD3.X R24, R5, c[0x0][0x18c], RZ, P0, !PT ;  /* 0x0000630005187a10 */ /* 0x002fc600007fe4ff */
[----:B------:R-:W-:Y:S01]  /*3bc0*/  BAR.SYNC.DEFER_BLOCKING 0x0 ;  /* 0x0000000000007b1d */ /* 0x000fe20000010000 */
[-C--:B------:R-:W-:Y:S01]  /*3bd0*/  LEA R5, P1, R10, R41.reuse, 0x1 ;  /* 0x000000290a057211 */ /* 0x080fe200078208ff */
[--C-:B--2---:R-:W-:Y:S01]  /*3be0*/  IMAD R29, R9, UR4, R0.reuse ;  /* 0x00000004091d7c24 */ /* 0x104fe2000f8e0200 */
[----:B------:R-:W-:Y:S01]  /*3bf0*/  LEA R25, P0, R2, R41, 0x1 ;  /* 0x0000002902197211 */ /* 0x000fe200078008ff */
[----:B------:R-:W-:Y:S01]  /*3c00*/  IMAD.WIDE.U32 R8, R8, c[0x0][0x1bc], RZ ;  /* 0x00006f0008087a25 */ /* 0x000fe200078e00ff */
[----:B------:R-:W-:Y:S02]  /*3c10*/  IADD3 R4, P2, R14, R5, RZ ;  /* 0x000000050e047210 */ /* 0x000fe40007f5e0ff */
[----:B------:R-:W-:Y:S01]  /*3c20*/  LEA.HI.X R3, R2, R24, R3, 0x1, P0 ;  /* 0x0000001802037211 */ /* 0x000fe200000f0c03 */
[----:B---3--:R-:W-:Y:S01]  /*3c30*/  IMAD R27, R7, UR4, R0 ;  /* 0x00000004071b7c24 */ /* 0x008fe2000f8e0200 */
[-C--:B------:R-:W-:Y:S02]  /*3c40*/  LEA R7, P3, R12, R41.reuse, 0x1 ;  /* 0x000000290c077211 */ /* 0x080fe400078608ff */
[----:B------:R-:W-:-:S02]  /*3c50*/  LEA R15, P5, R8, R41, 0x1 ;  /* 0x00000029080f7211 */ /* 0x000fc400078a08ff */
[C---:B------:R-:W-:Y:S01]  /*3c60*/  IADD3 R6, P4, R14.reuse, R7, RZ ;  /* 0x000000070e067210 */ /* 0x040fe20007f9e0ff */
[----:B------:R-:W-:Y:S01]  /*3c70*/  IMAD.IADD R7, R13, 0x1, R29 ;  /* 0x000000010d077824 */ /* 0x000fe200078e021d */
[----:B------:R-:W-:Y:S02]  /*3c80*/  IADD3 R11, R11, R27, RZ ;  /* 0x0000001b0b0b7210 */ /* 0x000fe40007ffe0ff */
[----:B------:R-:W-:Y:S02]  /*3c90*/  IADD3 R5, R9, R31, RZ ;  /* 0x0000001f09057210 */ /* 0x000fe40007ffe0ff */
[----:B------:R-:W-:Y:S02]  /*3ca0*/  IADD3 R2, P0, R14, R25, RZ ;  /* 0x000000190e027210 */ /* 0x000fe40007f1e0ff */
[-C--:B------:R-:W-:Y:S02]  /*3cb0*/  LEA.HI.X R10, R10, R24.reuse, R11, 0x1, P1 ;  /* 0x000000180a0a7211 */ /* 0x080fe400008f0c0b */
[----:B------:R-:W-:Y:S01]  /*3cc0*/  LEA.HI.X R12, R12, R24, R7, 0x1, P3 ;  /* 0x000000180c0c7211 */ /* 0x000fe200018f0c07 */
[----:B------:R-:W1:Y:S01]  /*3cd0*/  LDS.128 R32, [R33] ;  /* 0x0000000021207984 */ /* 0x000e620000000c00 */
[----:B------:R-:W-:-:S02]  /*3ce0*/  IADD3 R14, P6, R14, R15, RZ ;  /* 0x0000000f0e0e7210 */ /* 0x000fc40007fde0ff */
[----:B------:R-:W-:Y:S01]  /*3cf0*/  LEA.HI.X R8, R8, R24, R5, 0x1, P5 ;  /* 0x0000001808087211 */ /* 0x000fe200028f0c05 */
[----:B------:R-:W2:Y:S01]  /*3d00*/  LDS.128 R36, [R36+0x1000] ;  /* 0x0010000024247984 */ /* 0x000ea20000000c00 */
[----:B------:R-:W-:Y:S01]  /*3d10*/  IADD3.X R3, RZ, R3, RZ, P0, !PT ;  /* 0x00000003ff037210 */ /* 0x000fe200007fe4ff */
[----:B------:R-:W-:Y:S01]  /*3d20*/  IMAD.X R5, RZ, RZ, R10, P2 ;  /* 0x000000ffff057224 */ /* 0x000fe200010e060a */
[----:B------:R-:W-:Y:S01]  /*3d30*/  IADD3.X R7, RZ, R12, RZ, P4, !PT ;  /* 0x0000000cff077210 */ /* 0x000fe200027fe4ff */
[----:B------:R-:W3:Y:S01]  /*3d40*/  LDS.128 R16, [R157+0x2000] ;  /* 0x002000009d107984 */ /* 0x000ee20000000c00 */
[----:B------:R-:W-:-:S03]  /*3d50*/  IADD3.X R15, RZ, R8, RZ, P6, !PT ;  /* 0x00000008ff0f7210 */ /* 0x000fc600037fe4ff */
[----:B------:R-:W4:Y:S04]  /*3d60*/  LDS.128 R20, [R40+0x3000] ;  /* 0x0030000028147984 */ /* 0x000f280000000c00 */
[----:B-1----:R-:W-:Y:S04]  /*3d70*/  STG.E.128 [R2.64], R32 ;  /* 0x0000002002007986 */ /* 0x002fe8000c101d06 */
[----:B--2---:R-:W-:Y:S04]  /*3d80*/  STG.E.128 [R4.64], R36 ;  /* 0x0000002404007986 */ /* 0x004fe8000c101d06 */
[----:B---3--:R-:W-:Y:S04]  /*3d90*/  STG.E.128 [R6.64], R16 ;  /* 0x0000001006007986 */ /* 0x008fe8000c101d06 */
[----:B----4-:R-:W-:Y:S01]  /*3da0*/  STG.E.128 [R14.64], R20 ;  /* 0x000000140e007986 */ /* 0x010fe2000c101d06 */
[----:B------:R-:W-:Y:S05]  /*3db0*/  EXIT ;  /* 0x000000000000794d */ /* 0x000fea0003800000 */
.L_x_2:
[----:B------:R-:W-:-:S00]  /*3dc0*/  BRA `(.L_x_2) ;  /* 0xfffffff000007947 */ /* 0x000fc0000383ffff */
[----:B------:R-:W-:-:S00]  /*3dd0*/  NOP ;  /* 0x0000000000007918 */ /* 0x000fc00000000000 */
        /* <DEDUP_REMOVED lines=10> */
.L_x_3:


//--------------------- .nv.global.init           --------------------------
	.section	.nv.global.init,"aw",@progbits
.nv.global.init:
	.type		_$_str,@object
	.size		_$_str,(.L_0 - _$_str)
_$_str:
        /*0000*/ 	.byte	0x5f, 0x5f, 0x43, 0x55, 0x44, 0x41, 0x5f, 0x46, 0x54, 0x5a, 0x00
.L_0:


//--------------------- .nv.shared._attn_fwd      --------------------------
	.section	.nv.shared._attn_fwd,"aw",@nobits
	.sectionflags	@""
	.align	16
